	.target	sm_80

	.elftype	@"ET_EXEC"


//--------------------- .note.nv.tkinfo           --------------------------
	.section	.note.nv.tkinfo,"",@"SHT_NOTE"
	.sectionflags	@"SHF_NOTE_NV_TKINFO"
	.tkinfo
        /*0018*/ 	.word	0x00000002
        /*0030*/ 	.string	""
        /*0030*/ 	.string	"ptxas"
        /*0030*/ 	.string	"Cuda compilation tools, release 13.0, V13.0.88"
        /*0030*/ 	.string	"Build cuda_13.0.r13.0/compiler.36424714_0"
        /*0030*/ 	.string	"-arch sm_80 -m 64 "



//--------------------- .note.nv.cuinfo           --------------------------
	.section	.note.nv.cuinfo,"",@"SHT_NOTE"
	.sectionflags	@"SHF_NOTE_NV_CUINFO"
        /*0018*/ 	.short	0x0002
        /*001a*/ 	.short	0x0050
        /*001c*/ 	.short	0x0082
	.zero		2


//--------------------- .nv.info                  --------------------------
	.section	.nv.info,"",@"SHT_CUDA_INFO"
	.align	4


	//----- nvinfo : EIATTR_REGCOUNT
	.align		4
        /*0000*/ 	.byte	0x04, 0x2f
        /*0002*/ 	.short	(.L_29 - .L_28)
	.align		4
.L_28:
        /*0004*/ 	.word	index@(_ZN17fastertransformer20add_bias_temperatureI7__half2EEvPT_PKS2_iiiif)
        /*0008*/ 	.word	0x00000018


	//----- nvinfo : EIATTR_FRAME_SIZE
	.align		4
.L_29:
        /*000c*/ 	.byte	0x04, 0x11
        /*000e*/ 	.short	(.L_31 - .L_30)
	.align		4
.L_30:
        /*0010*/ 	.word	index@(_ZN17fastertransformer20add_bias_temperatureI7__half2EEvPT_PKS2_iiiif)
        /*0014*/ 	.word	0x00000000


	//----- nvinfo : EIATTR_REGCOUNT
	.align		4
.L_31:
        /*0018*/ 	.byte	0x04, 0x2f
        /*001a*/ 	.short	(.L_33 - .L_32)
	.align		4
.L_32:
        /*001c*/ 	.word	index@(_ZN17fastertransformer20add_bias_temperatureIfEEvPT_PKS1_iiiif)
        /*0020*/ 	.word	0x00000010


	//----- nvinfo : EIATTR_FRAME_SIZE
	.align		4
.L_33:
        /*0024*/ 	.byte	0x04, 0x11
        /*0026*/ 	.short	(.L_35 - .L_34)
	.align		4
.L_34:
        /*0028*/ 	.word	index@(_ZN17fastertransformer20add_bias_temperatureIfEEvPT_PKS1_iiiif)
        /*002c*/ 	.word	0x00000000


	//----- nvinfo : EIATTR_REGCOUNT
	.align		4
.L_35:
        /*0030*/ 	.byte	0x04, 0x2f
        /*0032*/ 	.short	(.L_37 - .L_36)
	.align		4
.L_36:
        /*0034*/ 	.word	index@(_ZN17fastertransformer24apply_repetition_penaltyIfLb0EEEvPT_iiiiiPKiS4_S4_S4_if)
        /*0038*/ 	.word	0x0000001c


	//----- nvinfo : EIATTR_FRAME_SIZE
	.align		4
.L_37:
        /*003c*/ 	.byte	0x04, 0x11
        /*003e*/ 	.short	(.L_39 - .L_38)
	.align		4
.L_38:
        /*0040*/ 	.word	index@(_ZN17fastertransformer24apply_repetition_penaltyIfLb0EEEvPT_iiiiiPKiS4_S4_S4_if)
        /*0044*/ 	.word	0x00000000


	//----- nvinfo : EIATTR_REGCOUNT
	.align		4
.L_39:
        /*0048*/ 	.byte	0x04, 0x2f
        /*004a*/ 	.short	(.L_41 - .L_40)
	.align		4
.L_40:
        /*004c*/ 	.word	index@(_ZN17fastertransformer24apply_repetition_penaltyIfLb1EEEvPT_iiiiiPKiS4_S4_S4_if)
        /*0050*/ 	.word	0x00000020


	//----- nvinfo : EIATTR_FRAME_SIZE
	.align		4
.L_41:
        /*0054*/ 	.byte	0x04, 0x11
        /*0056*/ 	.short	(.L_43 - .L_42)
	.align		4
.L_42:
        /*0058*/ 	.word	index@(_ZN17fastertransformer24apply_repetition_penaltyIfLb1EEEvPT_iiiiiPKiS4_S4_S4_if)
        /*005c*/ 	.word	0x00000000


	//----- nvinfo : EIATTR_REGCOUNT
	.align		4
.L_43:
        /*0060*/ 	.byte	0x04, 0x2f
        /*0062*/ 	.short	(.L_45 - .L_44)
	.align		4
.L_44:
        /*0064*/ 	.word	index@(_ZN17fastertransformer24apply_min_length_penaltyIfEEvPT_iPKiS4_iii)
        /*0068*/ 	.word	0x0000000c


	//----- nvinfo : EIATTR_FRAME_SIZE
	.align		4
.L_45:
        /*006c*/ 	.byte	0x04, 0x11
        /*006e*/ 	.short	(.L_47 - .L_46)
	.align		4
.L_46:
        /*0070*/ 	.word	index@(_ZN17fastertransformer24apply_min_length_penaltyIfEEvPT_iPKiS4_iii)
        /*0074*/ 	.word	0x00000000


	//----- nvinfo : EIATTR_REGCOUNT
	.align		4
.L_47:
        /*0078*/ 	.byte	0x04, 0x2f
        /*007a*/ 	.short	(.L_49 - .L_48)
	.align		4
.L_48:
        /*007c*/ 	.word	index@(_ZN17fastertransformer20add_bias_temperatureI6__halfEEvPT_PKS2_iiiif)
        /*0080*/ 	.word	0x0000000c


	//----- nvinfo : EIATTR_FRAME_SIZE
	.align		4
.L_49:
        /*0084*/ 	.byte	0x04, 0x11
        /*0086*/ 	.short	(.L_51 - .L_50)
	.align		4
.L_50:
        /*0088*/ 	.word	index@(_ZN17fastertransformer20add_bias_temperatureI6__halfEEvPT_PKS2_iiiif)
        /*008c*/ 	.word	0x00000000


	//----- nvinfo : EIATTR_REGCOUNT
	.align		4
.L_51:
        /*0090*/ 	.byte	0x04, 0x2f
        /*0092*/ 	.short	(.L_53 - .L_52)
	.align		4
.L_52:
        /*0094*/ 	.word	index@(_ZN17fastertransformer24apply_repetition_penaltyI6__halfLb0EEEvPT_iiiiiPKiS5_S5_S5_if)
        /*0098*/ 	.word	0x0000001e


	//----- nvinfo : EIATTR_FRAME_SIZE
	.align		4
.L_53:
        /*009c*/ 	.byte	0x04, 0x11
        /*009e*/ 	.short	(.L_55 - .L_54)
	.align		4
.L_54:
        /*00a0*/ 	.word	index@(_ZN17fastertransformer24apply_repetition_penaltyI6__halfLb0EEEvPT_iiiiiPKiS5_S5_S5_if)
        /*00a4*/ 	.word	0x00000000


	//----- nvinfo : EIATTR_REGCOUNT
	.align		4
.L_55:
        /*00a8*/ 	.byte	0x04, 0x2f
        /*00aa*/ 	.short	(.L_57 - .L_56)
	.align		4
.L_56:
        /*00ac*/ 	.word	index@(_ZN17fastertransformer24apply_repetition_penaltyI6__halfLb1EEEvPT_iiiiiPKiS5_S5_S5_if)
        /*00b0*/ 	.word	0x00000020


	//----- nvinfo : EIATTR_FRAME_SIZE
	.align		4
.L_57:
        /*00b4*/ 	.byte	0x04, 0x11
        /*00b6*/ 	.short	(.L_59 - .L_58)
	.align		4
.L_58:
        /*00b8*/ 	.word	index@(_ZN17fastertransformer24apply_repetition_penaltyI6__halfLb1EEEvPT_iiiiiPKiS5_S5_S5_if)
        /*00bc*/ 	.word	0x00000000


	//----- nvinfo : EIATTR_REGCOUNT
	.align		4
.L_59:
        /*00c0*/ 	.byte	0x04, 0x2f
        /*00c2*/ 	.short	(.L_61 - .L_60)
	.align		4
.L_60:
        /*00c4*/ 	.word	index@(_ZN17fastertransformer24apply_min_length_penaltyI6__halfEEvPT_iPKiS5_iii)
        /*00c8*/ 	.word	0x0000000c


	//----- nvinfo : EIATTR_FRAME_SIZE
	.align		4
.L_61:
        /*00cc*/ 	.byte	0x04, 0x11
        /*00ce*/ 	.short	(.L_63 - .L_62)
	.align		4
.L_62:
        /*00d0*/ 	.word	index@(_ZN17fastertransformer24apply_min_length_penaltyI6__halfEEvPT_iPKiS5_iii)
        /*00d4*/ 	.word	0x00000000


	//----- nvinfo : EIATTR_MIN_STACK_SIZE
	.align		4
.L_63:
        /*00d8*/ 	.byte	0x04, 0x12
        /*00da*/ 	.short	(.L_65 - .L_64)
	.align		4
.L_64:
        /*00dc*/ 	.word	index@(_ZN17fastertransformer24apply_min_length_penaltyI6__halfEEvPT_iPKiS5_iii)
        /*00e0*/ 	.word	0x00000000


	//----- nvinfo : EIATTR_MIN_STACK_SIZE
	.align		4
.L_65:
        /*00e4*/ 	.byte	0x04, 0x12
        /*00e6*/ 	.short	(.L_67 - .L_66)
	.align		4
.L_66:
        /*00e8*/ 	.word	index@(_ZN17fastertransformer24apply_repetition_penaltyI6__halfLb1EEEvPT_iiiiiPKiS5_S5_S5_if)
        /*00ec*/ 	.word	0x00000000


	//----- nvinfo : EIATTR_MIN_STACK_SIZE
	.align		4
.L_67:
        /*00f0*/ 	.byte	0x04, 0x12
        /*00f2*/ 	.short	(.L_69 - .L_68)
	.align		4
.L_68:
        /*00f4*/ 	.word	index@(_ZN17fastertransformer24apply_repetition_penaltyI6__halfLb0EEEvPT_iiiiiPKiS5_S5_S5_if)
        /*00f8*/ 	.word	0x00000000


	//----- nvinfo : EIATTR_MIN_STACK_SIZE
	.align		4
.L_69:
        /*00fc*/ 	.byte	0x04, 0x12
        /*00fe*/ 	.short	(.L_71 - .L_70)
	.align		4
.L_70:
        /*0100*/ 	.word	index@(_ZN17fastertransformer20add_bias_temperatureI6__halfEEvPT_PKS2_iiiif)
        /*0104*/ 	.word	0x00000000


	//----- nvinfo : EIATTR_MIN_STACK_SIZE
	.align		4
.L_71:
        /*0108*/ 	.byte	0x04, 0x12
        /*010a*/ 	.short	(.L_73 - .L_72)
	.align		4
.L_72:
        /*010c*/ 	.word	index@(_ZN17fastertransformer24apply_min_length_penaltyIfEEvPT_iPKiS4_iii)
        /*0110*/ 	.word	0x00000000


	//----- nvinfo : EIATTR_MIN_STACK_SIZE
	.align		4
.L_73:
        /*0114*/ 	.byte	0x04, 0x12
        /*0116*/ 	.short	(.L_75 - .L_74)
	.align		4
.L_74:
        /*0118*/ 	.word	index@(_ZN17fastertransformer24apply_repetition_penaltyIfLb1EEEvPT_iiiiiPKiS4_S4_S4_if)
        /*011c*/ 	.word	0x00000000


	//----- nvinfo : EIATTR_MIN_STACK_SIZE
	.align		4
.L_75:
        /*0120*/ 	.byte	0x04, 0x12
        /*0122*/ 	.short	(.L_77 - .L_76)
	.align		4
.L_76:
        /*0124*/ 	.word	index@(_ZN17fastertransformer24apply_repetition_penaltyIfLb0EEEvPT_iiiiiPKiS4_S4_S4_if)
        /*0128*/ 	.word	0x00000000


	//----- nvinfo : EIATTR_MIN_STACK_SIZE
	.align		4
.L_77:
        /*012c*/ 	.byte	0x04, 0x12
        /*012e*/ 	.short	(.L_79 - .L_78)
	.align		4
.L_78:
        /*0130*/ 	.word	index@(_ZN17fastertransformer20add_bias_temperatureIfEEvPT_PKS1_iiiif)
        /*0134*/ 	.word	0x00000000


	//----- nvinfo : EIATTR_MIN_STACK_SIZE
	.align		4
.L_79:
        /*0138*/ 	.byte	0x04, 0x12
        /*013a*/ 	.short	(.L_81 - .L_80)
	.align		4
.L_80:
        /*013c*/ 	.word	index@(_ZN17fastertransformer20add_bias_temperatureI7__half2EEvPT_PKS2_iiiif)
        /*0140*/ 	.word	0x00000000
.L_81:


//--------------------- .nv.info._ZN17fastertransformer24apply_min_length_penaltyI6__halfEEvPT_iPKiS5_iii --------------------------
	.section	.nv.info._ZN17fastertransformer24apply_min_length_penaltyI6__halfEEvPT_iPKiS5_iii,"",@"SHT_CUDA_INFO"
	.sectionflags	@""
	.align	4


	//----- nvinfo : EIATTR_CUDA_API_VERSION
	.align		4
        /*0000*/ 	.byte	0x04, 0x37
        /*0002*/ 	.short	(.L_83 - .L_82)
.L_82:
        /*0004*/ 	.word	0x00000082


	//----- nvinfo : EIATTR_SW2861232_WAR
	.align		4
.L_83:
        /*0008*/ 	.byte	0x01, 0x35
	.zero		2


	//----- nvinfo : EIATTR_PARAM_CBANK
	.align		4
        /*000c*/ 	.byte	0x04, 0x0a
        /*000e*/ 	.short	(.L_85 - .L_84)
	.align		4
.L_84:
        /*0010*/ 	.word	index@(.nv.constant0._ZN17fastertransformer24apply_min_length_penaltyI6__halfEEvPT_iPKiS5_iii)
        /*0014*/ 	.short	0x0160
        /*0016*/ 	.short	0x002c


	//----- nvinfo : EIATTR_CBANK_PARAM_SIZE
	.align		4
.L_85:
        /*0018*/ 	.byte	0x03, 0x19
        /*001a*/ 	.short	0x002c


	//----- nvinfo : EIATTR_KPARAM_INFO
	.align		4
        /*001c*/ 	.byte	0x04, 0x17
        /*001e*/ 	.short	(.L_87 - .L_86)
.L_86:
        /*0020*/ 	.word	0x00000000
        /*0024*/ 	.short	0x0006
        /*0026*/ 	.short	0x0028
        /*0028*/ 	.byte	0x00, 0xf0, 0x11, 0x00


	//----- nvinfo : EIATTR_KPARAM_INFO
	.align		4
.L_87:
        /*002c*/ 	.byte	0x04, 0x17
        /*002e*/ 	.short	(.L_89 - .L_88)
.L_88:
        /*0030*/ 	.word	0x00000000
        /*0034*/ 	.short	0x0005
        /*0036*/ 	.short	0x0024
        /*0038*/ 	.byte	0x00, 0xf0, 0x11, 0x00


	//----- nvinfo : EIATTR_KPARAM_INFO
	.align		4
.L_89:
        /*003c*/ 	.byte	0x04, 0x17
        /*003e*/ 	.short	(.L_91 - .L_90)
.L_90:
        /*0040*/ 	.word	0x00000000
        /*0044*/ 	.short	0x0004
        /*0046*/ 	.short	0x0020
        /*0048*/ 	.byte	0x00, 0xf0, 0x11, 0x00


	//----- nvinfo : EIATTR_KPARAM_INFO
	.align		4
.L_91:
        /*004c*/ 	.byte	0x04, 0x17
        /*004e*/ 	.short	(.L_93 - .L_92)
.L_92:
        /*0050*/ 	.word	0x00000000
        /*0054*/ 	.short	0x0003
        /*0056*/ 	.short	0x0018
        /*0058*/ 	.byte	0x00, 0xf0, 0x21, 0x00


	//----- nvinfo : EIATTR_KPARAM_INFO
	.align		4
.L_93:
        /*005c*/ 	.byte	0x04, 0x17
        /*005e*/ 	.short	(.L_95 - .L_94)
.L_94:
        /*0060*/ 	.word	0x00000000
        /*0064*/ 	.short	0x0002
        /*0066*/ 	.short	0x0010
        /*0068*/ 	.byte	0x00, 0xf0, 0x21, 0x00


	//----- nvinfo : EIATTR_KPARAM_INFO
	.align		4
.L_95:
        /*006c*/ 	.byte	0x04, 0x17
        /*006e*/ 	.short	(.L_97 - .L_96)
.L_96:
        /*0070*/ 	.word	0x00000000
        /*0074*/ 	.short	0x0001
        /*0076*/ 	.short	0x0008
        /*0078*/ 	.byte	0x00, 0xf0, 0x11, 0x00


	//----- nvinfo : EIATTR_KPARAM_INFO
	.align		4
.L_97:
        /*007c*/ 	.byte	0x04, 0x17
        /*007e*/ 	.short	(.L_99 - .L_98)
.L_98:
        /*0080*/ 	.word	0x00000000
        /*0084*/ 	.short	0x0000
        /*0086*/ 	.short	0x0000
        /*0088*/ 	.byte	0x00, 0xf0, 0x21, 0x00


	//----- nvinfo : EIATTR_MAXREG_COUNT
	.align		4
.L_99:
        /*008c*/ 	.byte	0x03, 0x1b
        /*008e*/ 	.short	0x00ff


	//----- nvinfo : EIATTR_MERCURY_ISA_VERSION
	.align		4
        /*0090*/ 	.byte	0x03, 0x5f
        /*0092*/ 	.short	0x0000


	//----- nvinfo : EIATTR_EXIT_INSTR_OFFSETS
	.align		4
        /*0094*/ 	.byte	0x04, 0x1c
        /*0096*/ 	.short	(.L_101 - .L_100)


	//   ....[0]....
.L_100:
        /*0098*/ 	.word	0x000000b0


	//   ....[1]....
        /*009c*/ 	.word	0x000002b0
.L_101:


//--------------------- .nv.info._ZN17fastertransformer24apply_repetition_penaltyI6__halfLb1EEEvPT_iiiiiPKiS5_S5_S5_if --------------------------
	.section	.nv.info._ZN17fastertransformer24apply_repetition_penaltyI6__halfLb1EEEvPT_iiiiiPKiS5_S5_S5_if,"",@"SHT_CUDA_INFO"
	.sectionflags	@""
	.align	4


	//----- nvinfo : EIATTR_CUDA_API_VERSION
	.align		4
        /*0000*/ 	.byte	0x04, 0x37
        /*0002*/ 	.short	(.L_103 - .L_102)
.L_102:
        /*0004*/ 	.word	0x00000082


	//----- nvinfo : EIATTR_SW2861232_WAR
	.align		4
.L_103:
        /*0008*/ 	.byte	0x01, 0x35
	.zero		2


	//----- nvinfo : EIATTR_PARAM_CBANK
	.align		4
        /*000c*/ 	.byte	0x04, 0x0a
        /*000e*/ 	.short	(.L_105 - .L_104)
	.align		4
.L_104:
        /*0010*/ 	.word	index@(.nv.constant0._ZN17fastertransformer24apply_repetition_penaltyI6__halfLb1EEEvPT_iiiiiPKiS5_S5_S5_if)
        /*0014*/ 	.short	0x0160
        /*0016*/ 	.short	0x0048


	//----- nvinfo : EIATTR_CBANK_PARAM_SIZE
	.align		4
.L_105:
        /*0018*/ 	.byte	0x03, 0x19
        /*001a*/ 	.short	0x0048


	//----- nvinfo : EIATTR_KPARAM_INFO
	.align		4
        /*001c*/ 	.byte	0x04, 0x17
        /*001e*/ 	.short	(.L_107 - .L_106)
.L_106:
        /*0020*/ 	.word	0x00000000
        /*0024*/ 	.short	0x000b
        /*0026*/ 	.short	0x0044
        /*0028*/ 	.byte	0x00, 0xf0, 0x11, 0x00


	//----- nvinfo : EIATTR_KPARAM_INFO
	.align		4
.L_107:
        /*002c*/ 	.byte	0x04, 0x17
        /*002e*/ 	.short	(.L_109 - .L_108)
.L_108:
        /*0030*/ 	.word	0x00000000
        /*0034*/ 	.short	0x000a
        /*0036*/ 	.short	0x0040
        /*0038*/ 	.byte	0x00, 0xf0, 0x11, 0x00


	//----- nvinfo : EIATTR_KPARAM_INFO
	.align		4
.L_109:
        /*003c*/ 	.byte	0x04, 0x17
        /*003e*/ 	.short	(.L_111 - .L_110)
.L_110:
        /*0040*/ 	.word	0x00000000
        /*0044*/ 	.short	0x0009
        /*0046*/ 	.short	0x0038
        /*0048*/ 	.byte	0x00, 0xf0, 0x21, 0x00


	//----- nvinfo : EIATTR_KPARAM_INFO
	.align		4
.L_111:
        /*004c*/ 	.byte	0x04, 0x17
        /*004e*/ 	.short	(.L_113 - .L_112)
.L_112:
        /*0050*/ 	.word	0x00000000
        /*0054*/ 	.short	0x0008
        /*0056*/ 	.short	0x0030
        /*0058*/ 	.byte	0x00, 0xf0, 0x21, 0x00


	//----- nvinfo : EIATTR_KPARAM_INFO
	.align		4
.L_113:
        /*005c*/ 	.byte	0x04, 0x17
        /*005e*/ 	.short	(.L_115 - .L_114)
.L_114:
        /*0060*/ 	.word	0x00000000
        /*0064*/ 	.short	0x0007
        /*0066*/ 	.short	0x0028
        /*0068*/ 	.byte	0x00, 0xf0, 0x21, 0x00


	//----- nvinfo : EIATTR_KPARAM_INFO
	.align		4
.L_115:
        /*006c*/ 	.byte	0x04, 0x17
        /*006e*/ 	.short	(.L_117 - .L_116)
.L_116:
        /*0070*/ 	.word	0x00000000
        /*0074*/ 	.short	0x0006
        /*0076*/ 	.short	0x0020
        /*0078*/ 	.byte	0x00, 0xf0, 0x21, 0x00


	//----- nvinfo : EIATTR_KPARAM_INFO
	.align		4
.L_117:
        /*007c*/ 	.byte	0x04, 0x17
        /*007e*/ 	.short	(.L_119 - .L_118)
.L_118:
        /*0080*/ 	.word	0x00000000
        /*0084*/ 	.short	0x0005
        /*0086*/ 	.short	0x0018
        /*0088*/ 	.byte	0x00, 0xf0, 0x11, 0x00


	//----- nvinfo : EIATTR_KPARAM_INFO
	.align		4
.L_119:
        /*008c*/ 	.byte	0x04, 0x17
        /*008e*/ 	.short	(.L_121 - .L_120)
.L_120:
        /*0090*/ 	.word	0x00000000
        /*0094*/ 	.short	0x0004
        /*0096*/ 	.short	0x0014
        /*0098*/ 	.byte	0x00, 0xf0, 0x11, 0x00


	//----- nvinfo : EIATTR_KPARAM_INFO
	.align		4
.L_121:
        /*009c*/ 	.byte	0x04, 0x17
        /*009e*/ 	.short	(.L_123 - .L_122)
.L_122:
        /*00a0*/ 	.word	0x00000000
        /*00a4*/ 	.short	0x0003
        /*00a6*/ 	.short	0x0010
        /*00a8*/ 	.byte	0x00, 0xf0, 0x11, 0x00


	//----- nvinfo : EIATTR_KPARAM_INFO
	.align		4
.L_123:
        /*00ac*/ 	.byte	0x04, 0x17
        /*00ae*/ 	.short	(.L_125 - .L_124)
.L_124:
        /*00b0*/ 	.word	0x00000000
        /*00b4*/ 	.short	0x0002
        /*00b6*/ 	.short	0x000c
        /*00b8*/ 	.byte	0x00, 0xf0, 0x11, 0x00


	//----- nvinfo : EIATTR_KPARAM_INFO
	.align		4
.L_125:
        /*00bc*/ 	.byte	0x04, 0x17
        /*00be*/ 	.short	(.L_127 - .L_126)
.L_126:
        /*00c0*/ 	.word	0x00000000
        /*00c4*/ 	.short	0x0001
        /*00c6*/ 	.short	0x0008
        /*00c8*/ 	.byte	0x00, 0xf0, 0x11, 0x00


	//----- nvinfo : EIATTR_KPARAM_INFO
	.align		4
.L_127:
        /*00cc*/ 	.byte	0x04, 0x17
        /*00ce*/ 	.short	(.L_129 - .L_128)
.L_128:
        /*00d0*/ 	.word	0x00000000
        /*00d4*/ 	.short	0x0000
        /*00d6*/ 	.short	0x0000
        /*00d8*/ 	.byte	0x00, 0xf0, 0x21, 0x00


	//----- nvinfo : EIATTR_MAXREG_COUNT
	.align		4
.L_129:
        /*00dc*/ 	.byte	0x03, 0x1b
        /*00de*/ 	.short	0x00ff


	//----- nvinfo : EIATTR_NUM_BARRIERS
	.align		4
        /*00e0*/ 	.byte	0x02, 0x4c
        /*00e2*/ 	.byte	0x01
	.zero		1


	//----- nvinfo : EIATTR_EXTERNS
	.align		4
        /*00e4*/ 	.byte	0x04, 0x0f
        /*00e6*/ 	.short	(.L_131 - .L_130)


	//   ....[0]....
	.align		4
.L_130:
        /*00e8*/ 	.word	index@(__assertfail)


	//----- nvinfo : EIATTR_MERCURY_ISA_VERSION
	.align		4
.L_131:
        /*00ec*/ 	.byte	0x03, 0x5f
        /*00ee*/ 	.short	0x0000


	//----- nvinfo : EIATTR_SYSCALL_OFFSETS
	.align		4
        /*00f0*/ 	.byte	0x04, 0x46
        /*00f2*/ 	.short	(.L_133 - .L_132)


	//   ....[0]....
.L_132:
        /*00f4*/ 	.word	0x00000150


	//----- nvinfo : EIATTR_EXIT_INSTR_OFFSETS
	.align		4
.L_133:
        /*00f8*/ 	.byte	0x04, 0x1c
        /*00fa*/ 	.short	(.L_135 - .L_134)


	//   ....[0]....
.L_134:
        /*00fc*/ 	.word	0x00000d70


	//   ....[1]....
        /*0100*/ 	.word	0x00000ea0


	//----- nvinfo : EIATTR_CRS_STACK_SIZE
	.align		4
.L_135:
        /*0104*/ 	.byte	0x04, 0x1e
        /*0106*/ 	.short	(.L_137 - .L_136)
.L_136:
        /*0108*/ 	.word	0x00000000
.L_137:


//--------------------- .nv.info._ZN17fastertransformer24apply_repetition_penaltyI6__halfLb0EEEvPT_iiiiiPKiS5_S5_S5_if --------------------------
	.section	.nv.info._ZN17fastertransformer24apply_repetition_penaltyI6__halfLb0EEEvPT_iiiiiPKiS5_S5_S5_if,"",@"SHT_CUDA_INFO"
	.sectionflags	@""
	.align	4


	//----- nvinfo : EIATTR_CUDA_API_VERSION
	.align		4
        /*0000*/ 	.byte	0x04, 0x37
        /*0002*/ 	.short	(.L_139 - .L_138)
.L_138:
        /*0004*/ 	.word	0x00000082


	//----- nvinfo : EIATTR_SW2861232_WAR
	.align		4
.L_139:
        /*0008*/ 	.byte	0x01, 0x35
	.zero		2


	//----- nvinfo : EIATTR_PARAM_CBANK
	.align		4
        /*000c*/ 	.byte	0x04, 0x0a
        /*000e*/ 	.short	(.L_141 - .L_140)
	.align		4
.L_140:
        /*0010*/ 	.word	index@(.nv.constant0._ZN17fastertransformer24apply_repetition_penaltyI6__halfLb0EEEvPT_iiiiiPKiS5_S5_S5_if)
        /*0014*/ 	.short	0x0160
        /*0016*/ 	.short	0x0048


	//----- nvinfo : EIATTR_CBANK_PARAM_SIZE
	.align		4
.L_141:
        /*0018*/ 	.byte	0x03, 0x19
        /*001a*/ 	.short	0x0048


	//----- nvinfo : EIATTR_KPARAM_INFO
	.align		4
        /*001c*/ 	.byte	0x04, 0x17
        /*001e*/ 	.short	(.L_143 - .L_142)
.L_142:
        /*0020*/ 	.word	0x00000000
        /*0024*/ 	.short	0x000b
        /*0026*/ 	.short	0x0044
        /*0028*/ 	.byte	0x00, 0xf0, 0x11, 0x00


	//----- nvinfo : EIATTR_KPARAM_INFO
	.align		4
.L_143:
        /*002c*/ 	.byte	0x04, 0x17
        /*002e*/ 	.short	(.L_145 - .L_144)
.L_144:
        /*0030*/ 	.word	0x00000000
        /*0034*/ 	.short	0x000a
        /*0036*/ 	.short	0x0040
        /*0038*/ 	.byte	0x00, 0xf0, 0x11, 0x00


	//----- nvinfo : EIATTR_KPARAM_INFO
	.align		4
.L_145:
        /*003c*/ 	.byte	0x04, 0x17
        /*003e*/ 	.short	(.L_147 - .L_146)
.L_146:
        /*0040*/ 	.word	0x00000000
        /*0044*/ 	.short	0x0009
        /*0046*/ 	.short	0x0038
        /*0048*/ 	.byte	0x00, 0xf0, 0x21, 0x00


	//----- nvinfo : EIATTR_KPARAM_INFO
	.align		4
.L_147:
        /*004c*/ 	.byte	0x04, 0x17
        /*004e*/ 	.short	(.L_149 - .L_148)
.L_148:
        /*0050*/ 	.word	0x00000000
        /*0054*/ 	.short	0x0008
        /*0056*/ 	.short	0x0030
        /*0058*/ 	.byte	0x00, 0xf0, 0x21, 0x00


	//----- nvinfo : EIATTR_KPARAM_INFO
	.align		4
.L_149:
        /*005c*/ 	.byte	0x04, 0x17
        /*005e*/ 	.short	(.L_151 - .L_150)
.L_150:
        /*0060*/ 	.word	0x00000000
        /*0064*/ 	.short	0x0007
        /*0066*/ 	.short	0x0028
        /*0068*/ 	.byte	0x00, 0xf0, 0x21, 0x00


	//----- nvinfo : EIATTR_KPARAM_INFO
	.align		4
.L_151:
        /*006c*/ 	.byte	0x04, 0x17
        /*006e*/ 	.short	(.L_153 - .L_152)
.L_152:
        /*0070*/ 	.word	0x00000000
        /*0074*/ 	.short	0x0006
        /*0076*/ 	.short	0x0020
        /*0078*/ 	.byte	0x00, 0xf0, 0x21, 0x00


	//----- nvinfo : EIATTR_KPARAM_INFO
	.align		4
.L_153:
        /*007c*/ 	.byte	0x04, 0x17
        /*007e*/ 	.short	(.L_155 - .L_154)
.L_154:
        /*0080*/ 	.word	0x00000000
        /*0084*/ 	.short	0x0005
        /*0086*/ 	.short	0x0018
        /*0088*/ 	.byte	0x00, 0xf0, 0x11, 0x00


	//----- nvinfo : EIATTR_KPARAM_INFO
	.align		4
.L_155:
        /*008c*/ 	.byte	0x04, 0x17
        /*008e*/ 	.short	(.L_157 - .L_156)
.L_156:
        /*0090*/ 	.word	0x00000000
        /*0094*/ 	.short	0x0004
        /*0096*/ 	.short	0x0014
        /*0098*/ 	.byte	0x00, 0xf0, 0x11, 0x00


	//----- nvinfo : EIATTR_KPARAM_INFO
	.align		4
.L_157:
        /*009c*/ 	.byte	0x04, 0x17
        /*009e*/ 	.short	(.L_159 - .L_158)
.L_158:
        /*00a0*/ 	.word	0x00000000
        /*00a4*/ 	.short	0x0003
        /*00a6*/ 	.short	0x0010
        /*00a8*/ 	.byte	0x00, 0xf0, 0x11, 0x00


	//----- nvinfo : EIATTR_KPARAM_INFO
	.align		4
.L_159:
        /*00ac*/ 	.byte	0x04, 0x17
        /*00ae*/ 	.short	(.L_161 - .L_160)
.L_160:
        /*00b0*/ 	.word	0x00000000
        /*00b4*/ 	.short	0x0002
        /*00b6*/ 	.short	0x000c
        /*00b8*/ 	.byte	0x00, 0xf0, 0x11, 0x00


	//----- nvinfo : EIATTR_KPARAM_INFO
	.align		4
.L_161:
        /*00bc*/ 	.byte	0x04, 0x17
        /*00be*/ 	.short	(.L_163 - .L_162)
.L_162:
        /*00c0*/ 	.word	0x00000000
        /*00c4*/ 	.short	0x0001
        /*00c6*/ 	.short	0x0008
        /*00c8*/ 	.byte	0x00, 0xf0, 0x11, 0x00


	//----- nvinfo : EIATTR_KPARAM_INFO
	.align		4
.L_163:
        /*00cc*/ 	.byte	0x04, 0x17
        /*00ce*/ 	.short	(.L_165 - .L_164)
.L_164:
        /*00d0*/ 	.word	0x00000000
        /*00d4*/ 	.short	0x0000
        /*00d6*/ 	.short	0x0000
        /*00d8*/ 	.byte	0x00, 0xf0, 0x21, 0x00


	//----- nvinfo : EIATTR_MAXREG_COUNT
	.align		4
.L_165:
        /*00dc*/ 	.byte	0x03, 0x1b
        /*00de*/ 	.short	0x00ff


	//----- nvinfo : EIATTR_NUM_BARRIERS
	.align		4
        /*00e0*/ 	.byte	0x02, 0x4c
        /*00e2*/ 	.byte	0x01
	.zero		1


	//----- nvinfo : EIATTR_EXTERNS
	.align		4
        /*00e4*/ 	.byte	0x04, 0x0f
        /*00e6*/ 	.short	(.L_167 - .L_166)


	//   ....[0]....
	.align		4
.L_166:
        /*00e8*/ 	.word	index@(__assertfail)


	//----- nvinfo : EIATTR_MERCURY_ISA_VERSION
	.align		4
.L_167:
        /*00ec*/ 	.byte	0x03, 0x5f
        /*00ee*/ 	.short	0x0000


	//----- nvinfo : EIATTR_SYSCALL_OFFSETS
	.align		4
        /*00f0*/ 	.byte	0x04, 0x46
        /*00f2*/ 	.short	(.L_169 - .L_168)


	//   ....[0]....
.L_168:
        /*00f4*/ 	.word	0x00000150


	//----- nvinfo : EIATTR_EXIT_INSTR_OFFSETS
	.align		4
.L_169:
        /*00f8*/ 	.byte	0x04, 0x1c
        /*00fa*/ 	.short	(.L_171 - .L_170)


	//   ....[0]....
.L_170:
        /*00fc*/ 	.word	0x00001480


	//   ....[1]....
        /*0100*/ 	.word	0x000015b0


	//----- nvinfo : EIATTR_CRS_STACK_SIZE
	.align		4
.L_171:
        /*0104*/ 	.byte	0x04, 0x1e
        /*0106*/ 	.short	(.L_173 - .L_172)
.L_172:
        /*0108*/ 	.word	0x00000000
.L_173:


//--------------------- .nv.info._ZN17fastertransformer20add_bias_temperatureI6__halfEEvPT_PKS2_iiiif --------------------------
	.section	.nv.info._ZN17fastertransformer20add_bias_temperatureI6__halfEEvPT_PKS2_iiiif,"",@"SHT_CUDA_INFO"
	.sectionflags	@""
	.align	4


	//----- nvinfo : EIATTR_CUDA_API_VERSION
	.align		4
        /*0000*/ 	.byte	0x04, 0x37
        /*0002*/ 	.short	(.L_175 - .L_174)
.L_174:
        /*0004*/ 	.word	0x00000082


	//----- nvinfo : EIATTR_SW2861232_WAR
	.align		4
.L_175:
        /*0008*/ 	.byte	0x01, 0x35
	.zero		2


	//----- nvinfo : EIATTR_PARAM_CBANK
	.align		4
        /*000c*/ 	.byte	0x04, 0x0a
        /*000e*/ 	.short	(.L_177 - .L_176)
	.align		4
.L_176:
        /*0010*/ 	.word	index@(.nv.constant0._ZN17fastertransformer20add_bias_temperatureI6__halfEEvPT_PKS2_iiiif)
        /*0014*/ 	.short	0x0160
        /*0016*/ 	.short	0x0024


	//----- nvinfo : EIATTR_CBANK_PARAM_SIZE
	.align		4
.L_177:
        /*0018*/ 	.byte	0x03, 0x19
        /*001a*/ 	.short	0x0024


	//----- nvinfo : EIATTR_KPARAM_INFO
	.align		4
        /*001c*/ 	.byte	0x04, 0x17
        /*001e*/ 	.short	(.L_179 - .L_178)
.L_178:
        /*0020*/ 	.word	0x00000000
        /*0024*/ 	.short	0x0006
        /*0026*/ 	.short	0x0020
        /*0028*/ 	.byte	0x00, 0xf0, 0x11, 0x00


	//----- nvinfo : EIATTR_KPARAM_INFO
	.align		4
.L_179:
        /*002c*/ 	.byte	0x04, 0x17
        /*002e*/ 	.short	(.L_181 - .L_180)
.L_180:
        /*0030*/ 	.word	0x00000000
        /*0034*/ 	.short	0x0005
        /*0036*/ 	.short	0x001c
        /*0038*/ 	.byte	0x00, 0xf0, 0x11, 0x00


	//----- nvinfo : EIATTR_KPARAM_INFO
	.align		4
.L_181:
        /*003c*/ 	.byte	0x04, 0x17
        /*003e*/ 	.short	(.L_183 - .L_182)
.L_182:
        /*0040*/ 	.word	0x00000000
        /*0044*/ 	.short	0x0004
        /*0046*/ 	.short	0x0018
        /*0048*/ 	.byte	0x00, 0xf0, 0x11, 0x00


	//----- nvinfo : EIATTR_KPARAM_INFO
	.align		4
.L_183:
        /*004c*/ 	.byte	0x04, 0x17
        /*004e*/ 	.short	(.L_185 - .L_184)
.L_184:
        /*0050*/ 	.word	0x00000000
        /*0054*/ 	.short	0x0003
        /*0056*/ 	.short	0x0014
        /*0058*/ 	.byte	0x00, 0xf0, 0x11, 0x00


	//----- nvinfo : EIATTR_KPARAM_INFO
	.align		4
.L_185:
        /*005c*/ 	.byte	0x04, 0x17
        /*005e*/ 	.short	(.L_187 - .L_186)
.L_186:
        /*0060*/ 	.word	0x00000000
        /*0064*/ 	.short	0x0002
        /*0066*/ 	.short	0x0010
        /*0068*/ 	.byte	0x00, 0xf0, 0x11, 0x00


	//----- nvinfo : EIATTR_KPARAM_INFO
	.align		4
.L_187:
        /*006c*/ 	.byte	0x04, 0x17
        /*006e*/ 	.short	(.L_189 - .L_188)
.L_188:
        /*0070*/ 	.word	0x00000000
        /*0074*/ 	.short	0x0001
        /*0076*/ 	.short	0x0008
        /*0078*/ 	.byte	0x00, 0xf0, 0x21, 0x00


	//----- nvinfo : EIATTR_KPARAM_INFO
	.align		4
.L_189:
        /*007c*/ 	.byte	0x04, 0x17
        /*007e*/ 	.short	(.L_191 - .L_190)
.L_190:
        /*0080*/ 	.word	0x00000000
        /*0084*/ 	.short	0x0000
        /*0086*/ 	.short	0x0000
        /*0088*/ 	.byte	0x00, 0xf0, 0x21, 0x00


	//----- nvinfo : EIATTR_MAXREG_COUNT
	.align		4
.L_191:
        /*008c*/ 	.byte	0x03, 0x1b
        /*008e*/ 	.short	0x00ff


	//----- nvinfo : EIATTR_MERCURY_ISA_VERSION
	.align		4
        /*0090*/ 	.byte	0x03, 0x5f
        /*0092*/ 	.short	0x0000


	//----- nvinfo : EIATTR_EXIT_INSTR_OFFSETS
	.align		4
        /*0094*/ 	.byte	0x04, 0x1c
        /*0096*/ 	.short	(.L_193 - .L_192)


	//   ....[0]....
.L_192:
        /*0098*/ 	.word	0x00000050


	//   ....[1]....
        /*009c*/ 	.word	0x00000260


	//   ....[2]....
        /*00a0*/ 	.word	0x00000360


	//----- nvinfo : EIATTR_CRS_STACK_SIZE
	.align		4
.L_193:
        /*00a4*/ 	.byte	0x04, 0x1e
        /*00a6*/ 	.short	(.L_195 - .L_194)
.L_194:
        /*00a8*/ 	.word	0x00000000
.L_195:


//--------------------- .nv.info._ZN17fastertransformer24apply_min_length_penaltyIfEEvPT_iPKiS4_iii --------------------------
	.section	.nv.info._ZN17fastertransformer24apply_min_length_penaltyIfEEvPT_iPKiS4_iii,"",@"SHT_CUDA_INFO"
	.sectionflags	@""
	.align	4


	//----- nvinfo : EIATTR_CUDA_API_VERSION
	.align		4
        /*0000*/ 	.byte	0x04, 0x37
        /*0002*/ 	.short	(.L_197 - .L_196)
.L_196:
        /*0004*/ 	.word	0x00000082


	//----- nvinfo : EIATTR_SW2861232_WAR
	.align		4
.L_197:
        /*0008*/ 	.byte	0x01, 0x35
	.zero		2


	//----- nvinfo : EIATTR_PARAM_CBANK
	.align		4
        /*000c*/ 	.byte	0x04, 0x0a
        /*000e*/ 	.short	(.L_199 - .L_198)
	.align		4
.L_198:
        /*0010*/ 	.word	index@(.nv.constant0._ZN17fastertransformer24apply_min_length_penaltyIfEEvPT_iPKiS4_iii)
        /*0014*/ 	.short	0x0160
        /*0016*/ 	.short	0x002c


	//----- nvinfo : EIATTR_CBANK_PARAM_SIZE
	.align		4
.L_199:
        /*0018*/ 	.byte	0x03, 0x19
        /*001a*/ 	.short	0x002c


	//----- nvinfo : EIATTR_KPARAM_INFO
	.align		4
        /*001c*/ 	.byte	0x04, 0x17
        /*001e*/ 	.short	(.L_201 - .L_200)
.L_200:
        /*0020*/ 	.word	0x00000000
        /*0024*/ 	.short	0x0006
        /*0026*/ 	.short	0x0028
        /*0028*/ 	.byte	0x00, 0xf0, 0x11, 0x00


	//----- nvinfo : EIATTR_KPARAM_INFO
	.align		4
.L_201:
        /*002c*/ 	.byte	0x04, 0x17
        /*002e*/ 	.short	(.L_203 - .L_202)
.L_202:
        /*0030*/ 	.word	0x00000000
        /*0034*/ 	.short	0x0005
        /*0036*/ 	.short	0x0024
        /*0038*/ 	.byte	0x00, 0xf0, 0x11, 0x00


	//----- nvinfo : EIATTR_KPARAM_INFO
	.align		4
.L_203:
        /*003c*/ 	.byte	0x04, 0x17
        /*003e*/ 	.short	(.L_205 - .L_204)
.L_204:
        /*0040*/ 	.word	0x00000000
        /*0044*/ 	.short	0x0004
        /*0046*/ 	.short	0x0020
        /*0048*/ 	.byte	0x00, 0xf0, 0x11, 0x00


	//----- nvinfo : EIATTR_KPARAM_INFO
	.align		4
.L_205:
        /*004c*/ 	.byte	0x04, 0x17
        /*004e*/ 	.short	(.L_207 - .L_206)
.L_206:
        /*0050*/ 	.word	0x00000000
        /*0054*/ 	.short	0x0003
        /*0056*/ 	.short	0x0018
        /*0058*/ 	.byte	0x00, 0xf0, 0x21, 0x00


	//----- nvinfo : EIATTR_KPARAM_INFO
	.align		4
.L_207:
        /*005c*/ 	.byte	0x04, 0x17
        /*005e*/ 	.short	(.L_209 - .L_208)
.L_208:
        /*0060*/ 	.word	0x00000000
        /*0064*/ 	.short	0x0002
        /*0066*/ 	.short	0x0010
        /*0068*/ 	.byte	0x00, 0xf0, 0x21, 0x00


	//----- nvinfo : EIATTR_KPARAM_INFO
	.align		4
.L_209:
        /*006c*/ 	.byte	0x04, 0x17
        /*006e*/ 	.short	(.L_211 - .L_210)
.L_210:
        /*0070*/ 	.word	0x00000000
        /*0074*/ 	.short	0x0001
        /*0076*/ 	.short	0x0008
        /*0078*/ 	.byte	0x00, 0xf0, 0x11, 0x00


	//----- nvinfo : EIATTR_KPARAM_INFO
	.align		4
.L_211:
        /*007c*/ 	.byte	0x04, 0x17
        /*007e*/ 	.short	(.L_213 - .L_212)
.L_212:
        /*0080*/ 	.word	0x00000000
        /*0084*/ 	.short	0x0000
        /*0086*/ 	.short	0x0000
        /*0088*/ 	.byte	0x00, 0xf0, 0x21, 0x00


	//----- nvinfo : EIATTR_MAXREG_COUNT
	.align		4
.L_213:
        /*008c*/ 	.byte	0x03, 0x1b
        /*008e*/ 	.short	0x00ff


	//----- nvinfo : EIATTR_MERCURY_ISA_VERSION
	.align		4
        /*0090*/ 	.byte	0x03, 0x5f
        /*0092*/ 	.short	0x0000


	//----- nvinfo : EIATTR_EXIT_INSTR_OFFSETS
	.align		4
        /*0094*/ 	.byte	0x04, 0x1c
        /*0096*/ 	.short	(.L_215 - .L_214)


	//   ....[0]....
.L_214:
        /*0098*/ 	.word	0x000000b0


	//   ....[1]....
        /*009c*/ 	.word	0x00000290
.L_215:


//--------------------- .nv.info._ZN17fastertransformer24apply_repetition_penaltyIfLb1EEEvPT_iiiiiPKiS4_S4_S4_if --------------------------
	.section	.nv.info._ZN17fastertransformer24apply_repetition_penaltyIfLb1EEEvPT_iiiiiPKiS4_S4_S4_if,"",@"SHT_CUDA_INFO"
	.sectionflags	@""
	.align	4


	//----- nvinfo : EIATTR_CUDA_API_VERSION
	.align		4
        /*0000*/ 	.byte	0x04, 0x37
        /*0002*/ 	.short	(.L_217 - .L_216)
.L_216:
        /*0004*/ 	.word	0x00000082


	//----- nvinfo : EIATTR_SW2861232_WAR
	.align		4
.L_217:
        /*0008*/ 	.byte	0x01, 0x35
	.zero		2


	//----- nvinfo : EIATTR_PARAM_CBANK
	.align		4
        /*000c*/ 	.byte	0x04, 0x0a
        /*000e*/ 	.short	(.L_219 - .L_218)
	.align		4
.L_218:
        /*0010*/ 	.word	index@(.nv.constant0._ZN17fastertransformer24apply_repetition_penaltyIfLb1EEEvPT_iiiiiPKiS4_S4_S4_if)
        /*0014*/ 	.short	0x0160
        /*0016*/ 	.short	0x0048


	//----- nvinfo : EIATTR_CBANK_PARAM_SIZE
	.align		4
.L_219:
        /*0018*/ 	.byte	0x03, 0x19
        /*001a*/ 	.short	0x0048


	//----- nvinfo : EIATTR_KPARAM_INFO
	.align		4
        /*001c*/ 	.byte	0x04, 0x17
        /*001e*/ 	.short	(.L_221 - .L_220)
.L_220:
        /*0020*/ 	.word	0x00000000
        /*0024*/ 	.short	0x000b
        /*0026*/ 	.short	0x0044
        /*0028*/ 	.byte	0x00, 0xf0, 0x11, 0x00


	//----- nvinfo : EIATTR_KPARAM_INFO
	.align		4
.L_221:
        /*002c*/ 	.byte	0x04, 0x17
        /*002e*/ 	.short	(.L_223 - .L_222)
.L_222:
        /*0030*/ 	.word	0x00000000
        /*0034*/ 	.short	0x000a
        /*0036*/ 	.short	0x0040
        /*0038*/ 	.byte	0x00, 0xf0, 0x11, 0x00


	//----- nvinfo : EIATTR_KPARAM_INFO
	.align		4
.L_223:
        /*003c*/ 	.byte	0x04, 0x17
        /*003e*/ 	.short	(.L_225 - .L_224)
.L_224:
        /*0040*/ 	.word	0x00000000
        /*0044*/ 	.short	0x0009
        /*0046*/ 	.short	0x0038
        /*0048*/ 	.byte	0x00, 0xf0, 0x21, 0x00


	//----- nvinfo : EIATTR_KPARAM_INFO
	.align		4
.L_225:
        /*004c*/ 	.byte	0x04, 0x17
        /*004e*/ 	.short	(.L_227 - .L_226)
.L_226:
        /*0050*/ 	.word	0x00000000
        /*0054*/ 	.short	0x0008
        /*0056*/ 	.short	0x0030
        /*0058*/ 	.byte	0x00, 0xf0, 0x21, 0x00


	//----- nvinfo : EIATTR_KPARAM_INFO
	.align		4
.L_227:
        /*005c*/ 	.byte	0x04, 0x17
        /*005e*/ 	.short	(.L_229 - .L_228)
.L_228:
        /*0060*/ 	.word	0x00000000
        /*0064*/ 	.short	0x0007
        /*0066*/ 	.short	0x0028
        /*0068*/ 	.byte	0x00, 0xf0, 0x21, 0x00


	//----- nvinfo : EIATTR_KPARAM_INFO
	.align		4
.L_229:
        /*006c*/ 	.byte	0x04, 0x17
        /*006e*/ 	.short	(.L_231 - .L_230)
.L_230:
        /*0070*/ 	.word	0x00000000
        /*0074*/ 	.short	0x0006
        /*0076*/ 	.short	0x0020
        /*0078*/ 	.byte	0x00, 0xf0, 0x21, 0x00


	//----- nvinfo : EIATTR_KPARAM_INFO
	.align		4
.L_231:
        /*007c*/ 	.byte	0x04, 0x17
        /*007e*/ 	.short	(.L_233 - .L_232)
.L_232:
        /*0080*/ 	.word	0x00000000
        /*0084*/ 	.short	0x0005
        /*0086*/ 	.short	0x0018
        /*0088*/ 	.byte	0x00, 0xf0, 0x11, 0x00


	//----- nvinfo : EIATTR_KPARAM_INFO
	.align		4
.L_233:
        /*008c*/ 	.byte	0x04, 0x17
        /*008e*/ 	.short	(.L_235 - .L_234)
.L_234:
        /*0090*/ 	.word	0x00000000
        /*0094*/ 	.short	0x0004
        /*0096*/ 	.short	0x0014
        /*0098*/ 	.byte	0x00, 0xf0, 0x11, 0x00


	//----- nvinfo : EIATTR_KPARAM_INFO
	.align		4
.L_235:
        /*009c*/ 	.byte	0x04, 0x17
        /*009e*/ 	.short	(.L_237 - .L_236)
.L_236:
        /*00a0*/ 	.word	0x00000000
        /*00a4*/ 	.short	0x0003
        /*00a6*/ 	.short	0x0010
        /*00a8*/ 	.byte	0x00, 0xf0, 0x11, 0x00


	//----- nvinfo : EIATTR_KPARAM_INFO
	.align		4
.L_237:
        /*00ac*/ 	.byte	0x04, 0x17
        /*00ae*/ 	.short	(.L_239 - .L_238)
.L_238:
        /*00b0*/ 	.word	0x00000000
        /*00b4*/ 	.short	0x0002
        /*00b6*/ 	.short	0x000c
        /*00b8*/ 	.byte	0x00, 0xf0, 0x11, 0x00


	//----- nvinfo : EIATTR_KPARAM_INFO
	.align		4
.L_239:
        /*00bc*/ 	.byte	0x04, 0x17
        /*00be*/ 	.short	(.L_241 - .L_240)
.L_240:
        /*00c0*/ 	.word	0x00000000
        /*00c4*/ 	.short	0x0001
        /*00c6*/ 	.short	0x0008
        /*00c8*/ 	.byte	0x00, 0xf0, 0x11, 0x00


	//----- nvinfo : EIATTR_KPARAM_INFO
	.align		4
.L_241:
        /*00cc*/ 	.byte	0x04, 0x17
        /*00ce*/ 	.short	(.L_243 - .L_242)
.L_242:
        /*00d0*/ 	.word	0x00000000
        /*00d4*/ 	.short	0x0000
        /*00d6*/ 	.short	0x0000
        /*00d8*/ 	.byte	0x00, 0xf0, 0x21, 0x00


	//----- nvinfo : EIATTR_MAXREG_COUNT
	.align		4
.L_243:
        /*00dc*/ 	.byte	0x03, 0x1b
        /*00de*/ 	.short	0x00ff


	//----- nvinfo : EIATTR_NUM_BARRIERS
	.align		4
        /*00e0*/ 	.byte	0x02, 0x4c
        /*00e2*/ 	.byte	0x01
	.zero		1


	//----- nvinfo : EIATTR_EXTERNS
	.align		4
        /*00e4*/ 	.byte	0x04, 0x0f
        /*00e6*/ 	.short	(.L_245 - .L_244)


	//   ....[0]....
	.align		4
.L_244:
        /*00e8*/ 	.word	index@(__assertfail)


	//----- nvinfo : EIATTR_MERCURY_ISA_VERSION
	.align		4
.L_245:
        /*00ec*/ 	.byte	0x03, 0x5f
        /*00ee*/ 	.short	0x0000


	//----- nvinfo : EIATTR_SYSCALL_OFFSETS
	.align		4
        /*00f0*/ 	.byte	0x04, 0x46
        /*00f2*/ 	.short	(.L_247 - .L_246)


	//   ....[0]....
.L_246:
        /*00f4*/ 	.word	0x00000150


	//----- nvinfo : EIATTR_EXIT_INSTR_OFFSETS
	.align		4
.L_247:
        /*00f8*/ 	.byte	0x04, 0x1c
        /*00fa*/ 	.short	(.L_249 - .L_248)


	//   ....[0]....
.L_248:
        /*00fc*/ 	.word	0x00000d40


	//   ....[1]....
        /*0100*/ 	.word	0x00000e70


	//----- nvinfo : EIATTR_CRS_STACK_SIZE
	.align		4
.L_249:
        /*0104*/ 	.byte	0x04, 0x1e
        /*0106*/ 	.short	(.L_251 - .L_250)
.L_250:
        /*0108*/ 	.word	0x00000000
.L_251:


//--------------------- .nv.info._ZN17fastertransformer24apply_repetition_penaltyIfLb0EEEvPT_iiiiiPKiS4_S4_S4_if --------------------------
	.section	.nv.info._ZN17fastertransformer24apply_repetition_penaltyIfLb0EEEvPT_iiiiiPKiS4_S4_S4_if,"",@"SHT_CUDA_INFO"
	.sectionflags	@""
	.align	4


	//----- nvinfo : EIATTR_CUDA_API_VERSION
	.align		4
        /*0000*/ 	.byte	0x04, 0x37
        /*0002*/ 	.short	(.L_253 - .L_252)
.L_252:
        /*0004*/ 	.word	0x00000082


	//----- nvinfo : EIATTR_SW2861232_WAR
	.align		4
.L_253:
        /*0008*/ 	.byte	0x01, 0x35
	.zero		2


	//----- nvinfo : EIATTR_PARAM_CBANK
	.align		4
        /*000c*/ 	.byte	0x04, 0x0a
        /*000e*/ 	.short	(.L_255 - .L_254)
	.align		4
.L_254:
        /*0010*/ 	.word	index@(.nv.constant0._ZN17fastertransformer24apply_repetition_penaltyIfLb0EEEvPT_iiiiiPKiS4_S4_S4_if)
        /*0014*/ 	.short	0x0160
        /*0016*/ 	.short	0x0048


	//----- nvinfo : EIATTR_CBANK_PARAM_SIZE
	.align		4
.L_255:
        /*0018*/ 	.byte	0x03, 0x19
        /*001a*/ 	.short	0x0048


	//----- nvinfo : EIATTR_KPARAM_INFO
	.align		4
        /*001c*/ 	.byte	0x04, 0x17
        /*001e*/ 	.short	(.L_257 - .L_256)
.L_256:
        /*0020*/ 	.word	0x00000000
        /*0024*/ 	.short	0x000b
        /*0026*/ 	.short	0x0044
        /*0028*/ 	.byte	0x00, 0xf0, 0x11, 0x00


	//----- nvinfo : EIATTR_KPARAM_INFO
	.align		4
.L_257:
        /*002c*/ 	.byte	0x04, 0x17
        /*002e*/ 	.short	(.L_259 - .L_258)
.L_258:
        /*0030*/ 	.word	0x00000000
        /*0034*/ 	.short	0x000a
        /*0036*/ 	.short	0x0040
        /*0038*/ 	.byte	0x00, 0xf0, 0x11, 0x00


	//----- nvinfo : EIATTR_KPARAM_INFO
	.align		4
.L_259:
        /*003c*/ 	.byte	0x04, 0x17
        /*003e*/ 	.short	(.L_261 - .L_260)
.L_260:
        /*0040*/ 	.word	0x00000000
        /*0044*/ 	.short	0x0009
        /*0046*/ 	.short	0x0038
        /*0048*/ 	.byte	0x00, 0xf0, 0x21, 0x00


	//----- nvinfo : EIATTR_KPARAM_INFO
	.align		4
.L_261:
        /*004c*/ 	.byte	0x04, 0x17
        /*004e*/ 	.short	(.L_263 - .L_262)
.L_262:
        /*0050*/ 	.word	0x00000000
        /*0054*/ 	.short	0x0008
        /*0056*/ 	.short	0x0030
        /*0058*/ 	.byte	0x00, 0xf0, 0x21, 0x00


	//----- nvinfo : EIATTR_KPARAM_INFO
	.align		4
.L_263:
        /*005c*/ 	.byte	0x04, 0x17
        /*005e*/ 	.short	(.L_265 - .L_264)
.L_264:
        /*0060*/ 	.word	0x00000000
        /*0064*/ 	.short	0x0007
        /*0066*/ 	.short	0x0028
        /*0068*/ 	.byte	0x00, 0xf0, 0x21, 0x00


	//----- nvinfo : EIATTR_KPARAM_INFO
	.align		4
.L_265:
        /*006c*/ 	.byte	0x04, 0x17
        /*006e*/ 	.short	(.L_267 - .L_266)
.L_266:
        /*0070*/ 	.word	0x00000000
        /*0074*/ 	.short	0x0006
        /*0076*/ 	.short	0x0020
        /*0078*/ 	.byte	0x00, 0xf0, 0x21, 0x00


	//----- nvinfo : EIATTR_KPARAM_INFO
	.align		4
.L_267:
        /*007c*/ 	.byte	0x04, 0x17
        /*007e*/ 	.short	(.L_269 - .L_268)
.L_268:
        /*0080*/ 	.word	0x00000000
        /*0084*/ 	.short	0x0005
        /*0086*/ 	.short	0x0018
        /*0088*/ 	.byte	0x00, 0xf0, 0x11, 0x00


	//----- nvinfo : EIATTR_KPARAM_INFO
	.align		4
.L_269:
        /*008c*/ 	.byte	0x04, 0x17
        /*008e*/ 	.short	(.L_271 - .L_270)
.L_270:
        /*0090*/ 	.word	0x00000000
        /*0094*/ 	.short	0x0004
        /*0096*/ 	.short	0x0014
        /*0098*/ 	.byte	0x00, 0xf0, 0x11, 0x00


	//----- nvinfo : EIATTR_KPARAM_INFO
	.align		4
.L_271:
        /*009c*/ 	.byte	0x04, 0x17
        /*009e*/ 	.short	(.L_273 - .L_272)
.L_272:
        /*00a0*/ 	.word	0x00000000
        /*00a4*/ 	.short	0x0003
        /*00a6*/ 	.short	0x0010
        /*00a8*/ 	.byte	0x00, 0xf0, 0x11, 0x00


	//----- nvinfo : EIATTR_KPARAM_INFO
	.align		4
.L_273:
        /*00ac*/ 	.byte	0x04, 0x17
        /*00ae*/ 	.short	(.L_275 - .L_274)
.L_274:
        /*00b0*/ 	.word	0x00000000
        /*00b4*/ 	.short	0x0002
        /*00b6*/ 	.short	0x000c
        /*00b8*/ 	.byte	0x00, 0xf0, 0x11, 0x00


	//----- nvinfo : EIATTR_KPARAM_INFO
	.align		4
.L_275:
        /*00bc*/ 	.byte	0x04, 0x17
        /*00be*/ 	.short	(.L_277 - .L_276)
.L_276:
        /*00c0*/ 	.word	0x00000000
        /*00c4*/ 	.short	0x0001
        /*00c6*/ 	.short	0x0008
        /*00c8*/ 	.byte	0x00, 0xf0, 0x11, 0x00


	//----- nvinfo : EIATTR_KPARAM_INFO
	.align		4
.L_277:
        /*00cc*/ 	.byte	0x04, 0x17
        /*00ce*/ 	.short	(.L_279 - .L_278)
.L_278:
        /*00d0*/ 	.word	0x00000000
        /*00d4*/ 	.short	0x0000
        /*00d6*/ 	.short	0x0000
        /*00d8*/ 	.byte	0x00, 0xf0, 0x21, 0x00


	//----- nvinfo : EIATTR_MAXREG_COUNT
	.align		4
.L_279:
        /*00dc*/ 	.byte	0x03, 0x1b
        /*00de*/ 	.short	0x00ff


	//----- nvinfo : EIATTR_NUM_BARRIERS
	.align		4
        /*00e0*/ 	.byte	0x02, 0x4c
        /*00e2*/ 	.byte	0x01
	.zero		1


	//----- nvinfo : EIATTR_EXTERNS
	.align		4
        /*00e4*/ 	.byte	0x04, 0x0f
        /*00e6*/ 	.short	(.L_281 - .L_280)


	//   ....[0]....
	.align		4
.L_280:
        /*00e8*/ 	.word	index@(__assertfail)


	//----- nvinfo : EIATTR_MERCURY_ISA_VERSION
	.align		4
.L_281:
        /*00ec*/ 	.byte	0x03, 0x5f
        /*00ee*/ 	.short	0x0000


	//----- nvinfo : EIATTR_SYSCALL_OFFSETS
	.align		4
        /*00f0*/ 	.byte	0x04, 0x46
        /*00f2*/ 	.short	(.L_283 - .L_282)


	//   ....[0]....
.L_282:
        /*00f4*/ 	.word	0x00000150


	//----- nvinfo : EIATTR_EXIT_INSTR_OFFSETS
	.align		4
.L_283:
        /*00f8*/ 	.byte	0x04, 0x1c
        /*00fa*/ 	.short	(.L_285 - .L_284)


	//   ....[0]....
.L_284:
        /*00fc*/ 	.word	0x00000f80


	//   ....[1]....
        /*0100*/ 	.word	0x000010b0


	//----- nvinfo : EIATTR_CRS_STACK_SIZE
	.align		4
.L_285:
        /*0104*/ 	.byte	0x04, 0x1e
        /*0106*/ 	.short	(.L_287 - .L_286)
.L_286:
        /*0108*/ 	.word	0x00000000
.L_287:


//--------------------- .nv.info._ZN17fastertransformer20add_bias_temperatureIfEEvPT_PKS1_iiiif --------------------------
	.section	.nv.info._ZN17fastertransformer20add_bias_temperatureIfEEvPT_PKS1_iiiif,"",@"SHT_CUDA_INFO"
	.sectionflags	@""
	.align	4


	//----- nvinfo : EIATTR_CUDA_API_VERSION
	.align		4
        /*0000*/ 	.byte	0x04, 0x37
        /*0002*/ 	.short	(.L_289 - .L_288)
.L_288:
        /*0004*/ 	.word	0x00000082


	//----- nvinfo : EIATTR_SW2861232_WAR
	.align		4
.L_289:
        /*0008*/ 	.byte	0x01, 0x35
	.zero		2


	//----- nvinfo : EIATTR_PARAM_CBANK
	.align		4
        /*000c*/ 	.byte	0x04, 0x0a
        /*000e*/ 	.short	(.L_291 - .L_290)
	.align		4
.L_290:
        /*0010*/ 	.word	index@(.nv.constant0._ZN17fastertransformer20add_bias_temperatureIfEEvPT_PKS1_iiiif)
        /*0014*/ 	.short	0x0160
        /*0016*/ 	.short	0x0024


	//----- nvinfo : EIATTR_CBANK_PARAM_SIZE
	.align		4
.L_291:
        /*0018*/ 	.byte	0x03, 0x19
        /*001a*/ 	.short	0x0024


	//----- nvinfo : EIATTR_KPARAM_INFO
	.align		4
        /*001c*/ 	.byte	0x04, 0x17
        /*001e*/ 	.short	(.L_293 - .L_292)
.L_292:
        /*0020*/ 	.word	0x00000000
        /*0024*/ 	.short	0x0006
        /*0026*/ 	.short	0x0020
        /*0028*/ 	.byte	0x00, 0xf0, 0x11, 0x00


	//----- nvinfo : EIATTR_KPARAM_INFO
	.align		4
.L_293:
        /*002c*/ 	.byte	0x04, 0x17
        /*002e*/ 	.short	(.L_295 - .L_294)
.L_294:
        /*0030*/ 	.word	0x00000000
        /*0034*/ 	.short	0x0005
        /*0036*/ 	.short	0x001c
        /*0038*/ 	.byte	0x00, 0xf0, 0x11, 0x00


	//----- nvinfo : EIATTR_KPARAM_INFO
	.align		4
.L_295:
        /*003c*/ 	.byte	0x04, 0x17
        /*003e*/ 	.short	(.L_297 - .L_296)
.L_296:
        /*0040*/ 	.word	0x00000000
        /*0044*/ 	.short	0x0004
        /*0046*/ 	.short	0x0018
        /*0048*/ 	.byte	0x00, 0xf0, 0x11, 0x00


	//----- nvinfo : EIATTR_KPARAM_INFO
	.align		4
.L_297:
        /*004c*/ 	.byte	0x04, 0x17
        /*004e*/ 	.short	(.L_299 - .L_298)
.L_298:
        /*0050*/ 	.word	0x00000000
        /*0054*/ 	.short	0x0003
        /*0056*/ 	.short	0x0014
        /*0058*/ 	.byte	0x00, 0xf0, 0x11, 0x00


	//----- nvinfo : EIATTR_KPARAM_INFO
	.align		4
.L_299:
        /*005c*/ 	.byte	0x04, 0x17
        /*005e*/ 	.short	(.L_301 - .L_300)
.L_300:
        /*0060*/ 	.word	0x00000000
        /*0064*/ 	.short	0x0002
        /*0066*/ 	.short	0x0010
        /*0068*/ 	.byte	0x00, 0xf0, 0x11, 0x00


	//----- nvinfo : EIATTR_KPARAM_INFO
	.align		4
.L_301:
        /*006c*/ 	.byte	0x04, 0x17
        /*006e*/ 	.short	(.L_303 - .L_302)
.L_302:
        /*0070*/ 	.word	0x00000000
        /*0074*/ 	.short	0x0001
        /*0076*/ 	.short	0x0008
        /*0078*/ 	.byte	0x00, 0xf0, 0x21, 0x00


	//----- nvinfo : EIATTR_KPARAM_INFO
	.align		4
.L_303:
        /*007c*/ 	.byte	0x04, 0x17
        /*007e*/ 	.short	(.L_305 - .L_304)
.L_304:
        /*0080*/ 	.word	0x00000000
        /*0084*/ 	.short	0x0000
        /*0086*/ 	.short	0x0000
        /*0088*/ 	.byte	0x00, 0xf0, 0x21, 0x00


	//----- nvinfo : EIATTR_MAXREG_COUNT
	.align		4
.L_305:
        /*008c*/ 	.byte	0x03, 0x1b
        /*008e*/ 	.short	0x00ff


	//----- nvinfo : EIATTR_MERCURY_ISA_VERSION
	.align		4
        /*0090*/ 	.byte	0x03, 0x5f
        /*0092*/ 	.short	0x0000


	//----- nvinfo : EIATTR_EXIT_INSTR_OFFSETS
	.align		4
        /*0094*/ 	.byte	0x04, 0x1c
        /*0096*/ 	.short	(.L_307 - .L_306)


	//   ....[0]....
.L_306:
        /*0098*/ 	.word	0x00000050


	//   ....[1]....
        /*009c*/ 	.word	0x00000240


	//   ....[2]....
        /*00a0*/ 	.word	0x00000330


	//----- nvinfo : EIATTR_CRS_STACK_SIZE
	.align		4
.L_307:
        /*00a4*/ 	.byte	0x04, 0x1e
        /*00a6*/ 	.short	(.L_309 - .L_308)
.L_308:
        /*00a8*/ 	.word	0x00000000
.L_309:


//--------------------- .nv.info._ZN17fastertransformer20add_bias_temperatureI7__half2EEvPT_PKS2_iiiif --------------------------
	.section	.nv.info._ZN17fastertransformer20add_bias_temperatureI7__half2EEvPT_PKS2_iiiif,"",@"SHT_CUDA_INFO"
	.sectionflags	@""
	.align	4


	//----- nvinfo : EIATTR_CUDA_API_VERSION
	.align		4
        /*0000*/ 	.byte	0x04, 0x37
        /*0002*/ 	.short	(.L_311 - .L_310)
.L_310:
        /*0004*/ 	.word	0x00000082


	//----- nvinfo : EIATTR_SW2861232_WAR
	.align		4
.L_311:
        /*0008*/ 	.byte	0x01, 0x35
	.zero		2


	//----- nvinfo : EIATTR_PARAM_CBANK
	.align		4
        /*000c*/ 	.byte	0x04, 0x0a
        /*000e*/ 	.short	(.L_313 - .L_312)
	.align		4
.L_312:
        /*0010*/ 	.word	index@(.nv.constant0._ZN17fastertransformer20add_bias_temperatureI7__half2EEvPT_PKS2_iiiif)
        /*0014*/ 	.short	0x0160
        /*0016*/ 	.short	0x0024


	//----- nvinfo : EIATTR_CBANK_PARAM_SIZE
	.align		4
.L_313:
        /*0018*/ 	.byte	0x03, 0x19
        /*001a*/ 	.short	0x0024


	//----- nvinfo : EIATTR_KPARAM_INFO
	.align		4
        /*001c*/ 	.byte	0x04, 0x17
        /*001e*/ 	.short	(.L_315 - .L_314)
.L_314:
        /*0020*/ 	.word	0x00000000
        /*0024*/ 	.short	0x0006
        /*0026*/ 	.short	0x0020
        /*0028*/ 	.byte	0x00, 0xf0, 0x11, 0x00


	//----- nvinfo : EIATTR_KPARAM_INFO
	.align		4
.L_315:
        /*002c*/ 	.byte	0x04, 0x17
        /*002e*/ 	.short	(.L_317 - .L_316)
.L_316:
        /*0030*/ 	.word	0x00000000
        /*0034*/ 	.short	0x0005
        /*0036*/ 	.short	0x001c
        /*0038*/ 	.byte	0x00, 0xf0, 0x11, 0x00


	//----- nvinfo : EIATTR_KPARAM_INFO
	.align		4
.L_317:
        /*003c*/ 	.byte	0x04, 0x17
        /*003e*/ 	.short	(.L_319 - .L_318)
.L_318:
        /*0040*/ 	.word	0x00000000
        /*0044*/ 	.short	0x0004
        /*0046*/ 	.short	0x0018
        /*0048*/ 	.byte	0x00, 0xf0, 0x11, 0x00


	//----- nvinfo : EIATTR_KPARAM_INFO
	.align		4
.L_319:
        /*004c*/ 	.byte	0x04, 0x17
        /*004e*/ 	.short	(.L_321 - .L_320)
.L_320:
        /*0050*/ 	.word	0x00000000
        /*0054*/ 	.short	0x0003
        /*0056*/ 	.short	0x0014
        /*0058*/ 	.byte	0x00, 0xf0, 0x11, 0x00


	//----- nvinfo : EIATTR_KPARAM_INFO
	.align		4
.L_321:
        /*005c*/ 	.byte	0x04, 0x17
        /*005e*/ 	.short	(.L_323 - .L_322)
.L_322:
        /*0060*/ 	.word	0x00000000
        /*0064*/ 	.short	0x0002
        /*0066*/ 	.short	0x0010
        /*0068*/ 	.byte	0x00, 0xf0, 0x11, 0x00


	//----- nvinfo : EIATTR_KPARAM_INFO
	.align		4
.L_323:
        /*006c*/ 	.byte	0x04, 0x17
        /*006e*/ 	.short	(.L_325 - .L_324)
.L_324:
        /*0070*/ 	.word	0x00000000
        /*0074*/ 	.short	0x0001
        /*0076*/ 	.short	0x0008
        /*0078*/ 	.byte	0x00, 0xf0, 0x21, 0x00


	//----- nvinfo : EIATTR_KPARAM_INFO
	.align		4
.L_325:
        /*007c*/ 	.byte	0x04, 0x17
        /*007e*/ 	.short	(.L_327 - .L_326)
.L_326:
        /*0080*/ 	.word	0x00000000
        /*0084*/ 	.short	0x0000
        /*0086*/ 	.short	0x0000
        /*0088*/ 	.byte	0x00, 0xf0, 0x21, 0x00


	//----- nvinfo : EIATTR_MAXREG_COUNT
	.align		4
.L_327:
        /*008c*/ 	.byte	0x03, 0x1b
        /*008e*/ 	.short	0x00ff


	//----- nvinfo : EIATTR_EXTERNS
	.align		4
        /*0090*/ 	.byte	0x04, 0x0f
        /*0092*/ 	.short	(.L_329 - .L_328)


	//   ....[0]....
	.align		4
.L_328:
        /*0094*/ 	.word	index@(__assertfail)


	//----- nvinfo : EIATTR_MERCURY_ISA_VERSION
	.align		4
.L_329:
        /*0098*/ 	.byte	0x03, 0x5f
        /*009a*/ 	.short	0x0000


	//----- nvinfo : EIATTR_SYSCALL_OFFSETS
	.align		4
        /*009c*/ 	.byte	0x04, 0x46
        /*009e*/ 	.short	(.L_331 - .L_330)


	//   ....[0]....
.L_330:
        /*00a0*/ 	.word	0x00000170


	//   ....[1]....
        /*00a4*/ 	.word	0x000002e0


	//----- nvinfo : EIATTR_EXIT_INSTR_OFFSETS
	.align		4
.L_331:
        /*00a8*/ 	.byte	0x04, 0x1c
        /*00aa*/ 	.short	(.L_333 - .L_332)


	//   ....[0]....
.L_332:
        /*00ac*/ 	.word	0x00000360


	//   ....[1]....
        /*00b0*/ 	.word	0x000006e0


	//   ....[2]....
        /*00b4*/ 	.word	0x00000940


	//----- nvinfo : EIATTR_CRS_STACK_SIZE
	.align		4
.L_333:
        /*00b8*/ 	.byte	0x04, 0x1e
        /*00ba*/ 	.short	(.L_335 - .L_334)
.L_334:
        /*00bc*/ 	.word	0x00000000
.L_335:


//--------------------- .nv.callgraph             --------------------------
	.section	.nv.callgraph,"",@"SHT_CUDA_CALLGRAPH"
	.align	4
	.sectionentsize	8
	.align		4
        /*0000*/ 	.word	0x00000000
	.align		4
        /*0004*/ 	.word	0xffffffff
	.align		4
        /*0008*/ 	.word	index@(_ZN17fastertransformer24apply_repetition_penaltyI6__halfLb1EEEvPT_iiiiiPKiS5_S5_S5_if)
	.align		4
        /*000c*/ 	.word	index@(__assertfail)
	.align		4
        /*0010*/ 	.word	index@(_ZN17fastertransformer24apply_repetition_penaltyI6__halfLb0EEEvPT_iiiiiPKiS5_S5_S5_if)
	.align		4
        /*0014*/ 	.word	index@(__assertfail)
	.align		4
        /*0018*/ 	.word	index@(_ZN17fastertransformer24apply_repetition_penaltyIfLb1EEEvPT_iiiiiPKiS4_S4_S4_if)
	.align		4
        /*001c*/ 	.word	index@(__assertfail)
	.align		4
        /*0020*/ 	.word	index@(_ZN17fastertransformer24apply_repetition_penaltyIfLb0EEEvPT_iiiiiPKiS4_S4_S4_if)
	.align		4
        /*0024*/ 	.word	index@(__assertfail)
	.align		4
        /*0028*/ 	.word	index@(_ZN17fastertransformer20add_bias_temperatureI7__half2EEvPT_PKS2_iiiif)
	.align		4
        /*002c*/ 	.word	index@(__assertfail)
	.align		4
        /*0030*/ 	.word	0x00000000
	.align		4
        /*0034*/ 	.word	0xfffffffe
	.align		4
        /*0038*/ 	.word	0x00000000
	.align		4
        /*003c*/ 	.word	0xfffffffd
	.align		4
        /*0040*/ 	.word	0x00000000
	.align		4
        /*0044*/ 	.word	0xfffffffc


//--------------------- .nv.rel.action            --------------------------
	.section	.nv.rel.action,"",@"SHT_CUDA_RELOCINFO"
	.align	8
	.sectionentsize	8
        /*0000*/ 	.byte	0x73, 0x00, 0x00, 0x00, 0x00, 0x00, 0x00, 0x00, 0x00, 0x00, 0x00, 0x11, 0x25, 0x00, 0x05, 0x36


//--------------------- .nv.constant4             --------------------------
	.section	.nv.constant4,"a",@progbits
	.align	8
	.align		8
.nv.constant4:
        /*0000*/ 	.dword	precalc_xorwow_matrix
	.align		8
        /*0008*/ 	.dword	precalc_xorwow_offset_matrix
	.align		8
        /*0010*/ 	.dword	mrg32k3aM1
	.align		8
        /*0018*/ 	.dword	mrg32k3aM2
	.align		8
        /*0020*/ 	.dword	mrg32k3aM1SubSeq
	.align		8
        /*0028*/ 	.dword	mrg32k3aM2SubSeq
	.align		8
        /*0030*/ 	.dword	mrg32k3aM1Seq
	.align		8
        /*0038*/ 	.dword	mrg32k3aM2Seq
	.align		8
        /*0040*/ 	.dword	__unnamed_1
	.align		8
        /*0048*/ 	.dword	__unnamed_2
	.align		8
        /*0050*/ 	.dword	__unnamed_3
	.align		8
        /*0058*/ 	.dword	__unnamed_4
	.align		8
        /*0060*/ 	.dword	__unnamed_5
	.align		8
        /*0068*/ 	.dword	_ZN66_INTERNAL_1e2d82c7_30_beam_search_penalty_kernels_cu_f1c71311_30224cuda3std3__468_GLOBAL__N__1e2d82c7_30_beam_search_penalty_kernels_cu_f1c71311_30226ignoreE
	.align		8
        /*0070*/ 	.dword	_ZN66_INTERNAL_1e2d82c7_30_beam_search_penalty_kernels_cu_f1c71311_30224cuda3std3__45__cpo5beginE
	.align		8
        /*0078*/ 	.dword	_ZN66_INTERNAL_1e2d82c7_30_beam_search_penalty_kernels_cu_f1c71311_30224cuda3std3__45__cpo3endE
	.align		8
        /*0080*/ 	.dword	_ZN66_INTERNAL_1e2d82c7_30_beam_search_penalty_kernels_cu_f1c71311_30224cuda3std3__45__cpo6cbeginE
	.align		8
        /*0088*/ 	.dword	_ZN66_INTERNAL_1e2d82c7_30_beam_search_penalty_kernels_cu_f1c71311_30224cuda3std3__45__cpo4cendE
	.align		8
        /*0090*/ 	.dword	_ZN66_INTERNAL_1e2d82c7_30_beam_search_penalty_kernels_cu_f1c71311_30224cuda3std3__419piecewise_constructE
	.align		8
        /*0098*/ 	.dword	_ZN66_INTERNAL_1e2d82c7_30_beam_search_penalty_kernels_cu_f1c71311_30224cuda3std3__48in_placeE
	.align		8
        /*00a0*/ 	.dword	_ZN66_INTERNAL_1e2d82c7_30_beam_search_penalty_kernels_cu_f1c71311_30224cuda3std6ranges3__45__cpo4swapE
	.align		8
        /*00a8*/ 	.dword	_ZN66_INTERNAL_1e2d82c7_30_beam_search_penalty_kernels_cu_f1c71311_30224cuda3std6ranges3__45__cpo9iter_moveE
	.align		8
        /*00b0*/ 	.dword	_ZN66_INTERNAL_1e2d82c7_30_beam_search_penalty_kernels_cu_f1c71311_30224cuda3std6ranges3__45__cpo7advanceE
	.align		8
        /*00b8*/ 	.dword	$str
	.align		8
        /*00c0*/ 	.dword	$str$1
	.align		8
        /*00c8*/ 	.dword	$str$2
	.align		8
        /*00d0*/ 	.dword	$str$3
	.align		8
        /*00d8*/ 	.dword	__assertfail


//--------------------- .nv.constant3             --------------------------
	.section	.nv.constant3,"a",@progbits
	.align	8
.nv.constant3:
	.type		__cr_lgamma_table,@object
	.size		__cr_lgamma_table,(.L_8 - __cr_lgamma_table)
__cr_lgamma_table:
        /*0000*/ 	.byte	0x00, 0x00, 0x00, 0x00, 0x00, 0x00, 0x00, 0x00, 0x00, 0x00, 0x00, 0x00, 0x00, 0x00, 0x00, 0x00
        /*0010*/ 	.byte	0xef, 0x39, 0xfa, 0xfe, 0x42, 0x2e, 0xe6, 0x3f, 0x02, 0x20, 0x2a, 0xfa, 0x0b, 0xab, 0xfc, 0x3f
        /*0020*/ 	.byte	0xf9, 0x2c, 0x92, 0x7c, 0xa7, 0x6c, 0x09, 0x40, 0xc9, 0x79, 0x44, 0x3c, 0x64, 0x26, 0x13, 0x40
        /*0030*/ 	.byte	0xca, 0x01, 0xcf, 0x3a, 0x27, 0x51, 0x1a, 0x40, 0x30, 0xcc, 0x2d, 0xf3, 0xe1, 0x0c, 0x21, 0x40
        /*0040*/ 	.byte	0x0d, 0xb7, 0xfc, 0x82, 0x8e, 0x35, 0x25, 0x40
.L_8:


//--------------------- .nv.constant0._ZN17fastertransformer24apply_min_length_penaltyI6__halfEEvPT_iPKiS5_iii --------------------------
	.section	.nv.constant0._ZN17fastertransformer24apply_min_length_penaltyI6__halfEEvPT_iPKiS5_iii,"a",@progbits
	.sectionflags	@""
	.align	4
.nv.constant0._ZN17fastertransformer24apply_min_length_penaltyI6__halfEEvPT_iPKiS5_iii:
	.zero		396


//--------------------- .nv.constant0._ZN17fastertransformer24apply_repetition_penaltyI6__halfLb1EEEvPT_iiiiiPKiS5_S5_S5_if --------------------------
	.section	.nv.constant0._ZN17fastertransformer24apply_repetition_penaltyI6__halfLb1EEEvPT_iiiiiPKiS5_S5_S5_if,"a",@progbits
	.sectionflags	@""
	.align	4
.nv.constant0._ZN17fastertransformer24apply_repetition_penaltyI6__halfLb1EEEvPT_iiiiiPKiS5_S5_S5_if:
	.zero		424


//--------------------- .nv.constant0._ZN17fastertransformer24apply_repetition_penaltyI6__halfLb0EEEvPT_iiiiiPKiS5_S5_S5_if --------------------------
	.section	.nv.constant0._ZN17fastertransformer24apply_repetition_penaltyI6__halfLb0EEEvPT_iiiiiPKiS5_S5_S5_if,"a",@progbits
	.sectionflags	@""
	.align	4
.nv.constant0._ZN17fastertransformer24apply_repetition_penaltyI6__halfLb0EEEvPT_iiiiiPKiS5_S5_S5_if:
	.zero		424


//--------------------- .nv.constant0._ZN17fastertransformer20add_bias_temperatureI6__halfEEvPT_PKS2_iiiif --------------------------
	.section	.nv.constant0._ZN17fastertransformer20add_bias_temperatureI6__halfEEvPT_PKS2_iiiif,"a",@progbits
	.sectionflags	@""
	.align	4
.nv.constant0._ZN17fastertransformer20add_bias_temperatureI6__halfEEvPT_PKS2_iiiif:
	.zero		388


//--------------------- .nv.constant0._ZN17fastertransformer24apply_min_length_penaltyIfEEvPT_iPKiS4_iii --------------------------
	.section	.nv.constant0._ZN17fastertransformer24apply_min_length_penaltyIfEEvPT_iPKiS4_iii,"a",@progbits
	.sectionflags	@""
	.align	4
.nv.constant0._ZN17fastertransformer24apply_min_length_penaltyIfEEvPT_iPKiS4_iii:
	.zero		396


//--------------------- .nv.constant0._ZN17fastertransformer24apply_repetition_penaltyIfLb1EEEvPT_iiiiiPKiS4_S4_S4_if --------------------------
	.section	.nv.constant0._ZN17fastertransformer24apply_repetition_penaltyIfLb1EEEvPT_iiiiiPKiS4_S4_S4_if,"a",@progbits
	.sectionflags	@""
	.align	4
.nv.constant0._ZN17fastertransformer24apply_repetition_penaltyIfLb1EEEvPT_iiiiiPKiS4_S4_S4_if:
	.zero		424


//--------------------- .nv.constant0._ZN17fastertransformer24apply_repetition_penaltyIfLb0EEEvPT_iiiiiPKiS4_S4_S4_if --------------------------
	.section	.nv.constant0._ZN17fastertransformer24apply_repetition_penaltyIfLb0EEEvPT_iiiiiPKiS4_S4_S4_if,"a",@progbits
	.sectionflags	@""
	.align	4
.nv.constant0._ZN17fastertransformer24apply_repetition_penaltyIfLb0EEEvPT_iiiiiPKiS4_S4_S4_if:
	.zero		424


//--------------------- .nv.constant0._ZN17fastertransformer20add_bias_temperatureIfEEvPT_PKS1_iiiif --------------------------
	.section	.nv.constant0._ZN17fastertransformer20add_bias_temperatureIfEEvPT_PKS1_iiiif,"a",@progbits
	.sectionflags	@""
	.align	4
.nv.constant0._ZN17fastertransformer20add_bias_temperatureIfEEvPT_PKS1_iiiif:
	.zero		388


//--------------------- .nv.constant0._ZN17fastertransformer20add_bias_temperatureI7__half2EEvPT_PKS2_iiiif --------------------------
	.section	.nv.constant0._ZN17fastertransformer20add_bias_temperatureI7__half2EEvPT_PKS2_iiiif,"a",@progbits
	.sectionflags	@""
	.align	4
.nv.constant0._ZN17fastertransformer20add_bias_temperatureI7__half2EEvPT_PKS2_iiiif:
	.zero		388


//--------------------- .text._ZN17fastertransformer24apply_min_length_penaltyI6__halfEEvPT_iPKiS5_iii --------------------------
	.section	.text._ZN17fastertransformer24apply_min_length_penaltyI6__halfEEvPT_iPKiS5_iii,"ax",@progbits
	.sectioninfo	@"SHI_REGISTERS=12"
	.align	128
        .global         _ZN17fastertransformer24apply_min_length_penaltyI6__halfEEvPT_iPKiS5_iii
        .type           _ZN17fastertransformer24apply_min_length_penaltyI6__halfEEvPT_iPKiS5_iii,@function
        .size           _ZN17fastertransformer24apply_min_length_penaltyI6__halfEEvPT_iPKiS5_iii,(.L_x_87 - _ZN17fastertransformer24apply_min_length_penaltyI6__halfEEvPT_iPKiS5_iii)
        .other          _ZN17fastertransformer24apply_min_length_penaltyI6__halfEEvPT_iPKiS5_iii,@"STO_CUDA_ENTRY STV_DEFAULT"
_ZN17fastertransformer24apply_min_length_penaltyI6__halfEEvPT_iPKiS5_iii:
.text._ZN17fastertransformer24apply_min_length_penaltyI6__halfEEvPT_iPKiS5_iii:
[----:B------:R-:W-:Y:S02]  /*0000*/  IMAD.MOV.U32 R1, RZ, RZ, c[0x0][0x28] ;  /* 0x00000a00ff017624 */ /* 0x000fe400078e00ff */
[----:B------:R-:W0:Y:S01]  /*0010*/  S2R R0, SR_CTAID.X ;  /* 0x0000000000007919 */ /* 0x000e220000002500 */
[----:B------:R-:W-:Y:S01]  /*0020*/  IMAD.MOV.U32 R5, RZ, RZ, 0x4 ;  /* 0x00000004ff057424 */ /* 0x000fe200078e00ff */
[----:B------:R-:W-:Y:S02]  /*0030*/  ULDC.64 UR4, c[0x0][0x118] ;  /* 0x0000460000047ab9 */ /* 0x000fe40000000a00 */
[----:B------:R-:W0:Y:S02]  /*0040*/  S2R R3, SR_TID.X ;  /* 0x0000000000037919 */ /* 0x000e240000002100 */
[----:B0-----:R-:W-:-:S04]  /*0050*/  IMAD R0, R0, c[0x0][0x0], R3 ;  /* 0x0000000000007a24 */ /* 0x001fc800078e0203 */
[----:B------:R-:W-:-:S06]  /*0060*/  IMAD.WIDE R2, R0, R5, c[0x0][0x178] ;  /* 0x00005e0000027625 */ /* 0x000fcc00078e0205 */
[----:B------:R-:W2:Y:S01]  /*0070*/  LDG.E R2, [R2.64] ;  /* 0x0000000402027981 */ /* 0x000ea2000c1e1900 */
[----:B------:R-:W-:-:S10]  /*0080*/  HFMA2.MMA R7, -RZ, RZ, 0, 5.9604644775390625e-08 ;  /* 0x00000001ff077435 */ /* 0x000fd400000001ff */
[----:B--2---:R-:W-:-:S04]  /*0090*/  IADD3 R4, R2, -c[0x0][0x180], R7 ;  /* 0x8000600002047a10 */ /* 0x004fc80007ffe007 */
[----:B------:R-:W-:-:S13]  /*00a0*/  ISETP.GE.AND P0, PT, R4, c[0x0][0x168], PT ;  /* 0x00005a0004007a0c */ /* 0x000fda0003f06270 */
[----:B------:R-:W-:Y:S05]  /*00b0*/  @P0 EXIT ;  /* 0x000000000000094d */ /* 0x000fea0003800000 */
[----:B------:R-:W-:-:S04]  /*00c0*/  IABS R7, c[0x0][0x184] ;  /* 0x0000610000077a13 */ /* 0x000fc80000000000 */
[----:B------:R-:W0:Y:S08]  /*00d0*/  I2F.RP R4, R7 ;  /* 0x0000000700047306 */ /* 0x000e300000209400 */
[----:B0-----:R-:W0:Y:S02]  /*00e0*/  MUFU.RCP R4, R4 ;  /* 0x0000000400047308 */ /* 0x001e240000001000 */
[----:B0-----:R-:W-:-:S06]  /*00f0*/  IADD3 R2, R4, 0xffffffe, RZ ;  /* 0x0ffffffe04027810 */ /* 0x001fcc0007ffe0ff */
[----:B------:R0:W1:Y:S02]  /*0100*/  F2I.FTZ.U32.TRUNC.NTZ R3, R2 ;  /* 0x0000000200037305 */ /* 0x000064000021f000 */
[----:B0-----:R-:W-:Y:S02]  /*0110*/  IMAD.MOV.U32 R2, RZ, RZ, RZ ;  /* 0x000000ffff027224 */ /* 0x001fe400078e00ff */
[----:B-1----:R-:W-:-:S04]  /*0120*/  IMAD.MOV R6, RZ, RZ, -R3 ;  /* 0x000000ffff067224 */ /* 0x002fc800078e0a03 */
[----:B------:R-:W-:Y:S01]  /*0130*/  IMAD R9, R6, R7, RZ ;  /* 0x0000000706097224 */ /* 0x000fe200078e02ff */
[----:B------:R-:W-:-:S03]  /*0140*/  IABS R6, R0 ;  /* 0x0000000000067213 */ /* 0x000fc60000000000 */
[----:B------:R-:W-:Y:S01]  /*0150*/  IMAD.HI.U32 R3, R3, R9, R2 ;  /* 0x0000000903037227 */ /* 0x000fe200078e0002 */
[----:B------:R-:W-:-:S04]  /*0160*/  LOP3.LUT R2, R0, c[0x0][0x184], RZ, 0x3c, !PT ;  /* 0x0000610000027a12 */ /* 0x000fc800078e3cff */
[----:B------:R-:W-:Y:S01]  /*0170*/  ISETP.GE.AND P1, PT, R2, RZ, PT ;  /* 0x000000ff0200720c */ /* 0x000fe20003f26270 */
[----:B------:R-:W-:-:S05]  /*0180*/  IMAD.HI.U32 R3, R3, R6, RZ ;  /* 0x0000000603037227 */ /* 0x000fca00078e00ff */
[----:B------:R-:W-:-:S05]  /*0190*/  IADD3 R4, -R3, RZ, RZ ;  /* 0x000000ff03047210 */ /* 0x000fca0007ffe1ff */
[----:B------:R-:W-:-:S05]  /*01a0*/  IMAD R4, R7, R4, R6 ;  /* 0x0000000407047224 */ /* 0x000fca00078e0206 */
[----:B------:R-:W-:-:S13]  /*01b0*/  ISETP.GT.U32.AND P2, PT, R7, R4, PT ;  /* 0x000000040700720c */ /* 0x000fda0003f44070 */
[----:B------:R-:W-:Y:S01]  /*01c0*/  @!P2 IMAD.IADD R4, R4, 0x1, -R7 ;  /* 0x000000010404a824 */ /* 0x000fe200078e0a07 */
[----:B------:R-:W-:Y:S02]  /*01d0*/  @!P2 IADD3 R3, R3, 0x1, RZ ;  /* 0x000000010303a810 */ /* 0x000fe40007ffe0ff */
[----:B------:R-:W-:Y:S02]  /*01e0*/  ISETP.NE.AND P2, PT, RZ, c[0x0][0x184], PT ;  /* 0x00006100ff007a0c */ /* 0x000fe40003f45270 */
[----:B------:R-:W-:-:S13]  /*01f0*/  ISETP.GE.U32.AND P0, PT, R4, R7, PT ;  /* 0x000000070400720c */ /* 0x000fda0003f06070 */
[----:B------:R-:W-:-:S04]  /*0200*/  @P0 IADD3 R3, R3, 0x1, RZ ;  /* 0x0000000103030810 */ /* 0x000fc80007ffe0ff */
[----:B------:R-:W-:Y:S02]  /*0210*/  @!P1 IADD3 R3, -R3, RZ, RZ ;  /* 0x000000ff03039210 */ /* 0x000fe40007ffe1ff */
[----:B------:R-:W-:-:S05]  /*0220*/  @!P2 LOP3.LUT R3, RZ, c[0x0][0x184], RZ, 0x33, !PT ;  /* 0x00006100ff03aa12 */ /* 0x000fca00078e33ff */
[----:B------:R-:W-:-:S06]  /*0230*/  IMAD.WIDE R2, R3, R5, c[0x0][0x170] ;  /* 0x00005c0003027625 */ /* 0x000fcc00078e0205 */
[----:B------:R-:W2:Y:S01]  /*0240*/  LDG.E R3, [R2.64] ;  /* 0x0000000402037981 */ /* 0x000ea2000c1e1900 */
[----:B------:R-:W-:Y:S01]  /*0250*/  IMAD.MOV.U32 R6, RZ, RZ, 0xfbff ;  /* 0x0000fbffff067424 */ /* 0x000fe200078e00ff */
[----:B------:R-:W-:Y:S01]  /*0260*/  MOV R5, 0x2 ;  /* 0x0000000200057802 */ /* 0x000fe20000000f00 */
[----:B--2---:R-:W-:-:S03]  /*0270*/  IMAD R4, R0, c[0x0][0x188], R3 ;  /* 0x0000620000047a24 */ /* 0x004fc600078e0203 */
[----:B------:R-:W-:Y:S01]  /*0280*/  PRMT R0, R6, 0x7610, R0 ;  /* 0x0000761006007816 */ /* 0x000fe20000000000 */
[----:B------:R-:W-:-:S05]  /*0290*/  IMAD.WIDE R4, R4, R5, c[0x0][0x160] ;  /* 0x0000580004047625 */ /* 0x000fca00078e0205 */
[----:B------:R-:W-:Y:S01]  /*02a0*/  STG.E.U16 [R4.64], R0 ;  /* 0x0000000004007986 */ /* 0x000fe2000c101504 */
[----:B------:R-:W-:Y:S05]  /*02b0*/  EXIT ;  /* 0x000000000000794d */ /* 0x000fea0003800000 */
.L_x_0:
[----:B------:R-:W-:-:S00]  /*02c0*/  BRA `(.L_x_0) ;  /* 0xfffffff000007947 */ /* 0x000fc0000383ffff */
[----:B------:R-:W-:-:S00]  /*02d0*/  NOP ;  /* 0x0000000000007918 */ /* 0x000fc00000000000 */
        /* <DEDUP_REMOVED lines=10> */
.L_x_87:


//--------------------- .text._ZN17fastertransformer24apply_repetition_penaltyI6__halfLb1EEEvPT_iiiiiPKiS5_S5_S5_if --------------------------
	.section	.text._ZN17fastertransformer24apply_repetition_penaltyI6__halfLb1EEEvPT_iiiiiPKiS5_S5_S5_if,"ax",@progbits
	.sectioninfo	@"SHI_REGISTERS=32"
	.align	128
        .global         _ZN17fastertransformer24apply_repetition_penaltyI6__halfLb1EEEvPT_iiiiiPKiS5_S5_S5_if
        .type           _ZN17fastertransformer24apply_repetition_penaltyI6__halfLb1EEEvPT_iiiiiPKiS5_S5_S5_if,@function
        .size           _ZN17fastertransformer24apply_repetition_penaltyI6__halfLb1EEEvPT_iiiiiPKiS5_S5_S5_if,(.L_x_88 - _ZN17fastertransformer24apply_repetition_penaltyI6__halfLb1EEEvPT_iiiiiPKiS5_S5_S5_if)
        .other          _ZN17fastertransformer24apply_repetition_penaltyI6__halfLb1EEEvPT_iiiiiPKiS5_S5_S5_if,@"STO_CUDA_ENTRY STV_DEFAULT"
_ZN17fastertransformer24apply_repetition_penaltyI6__halfLb1EEEvPT_iiiiiPKiS5_S5_S5_if:
.text._ZN17fastertransformer24apply_repetition_penaltyI6__halfLb1EEEvPT_iiiiiPKiS5_S5_S5_if:
[----:B------:R-:W-:Y:S02]  /*0000*/  IMAD.MOV.U32 R1, RZ, RZ, c[0x0][0x28] ;  /* 0x00000a00ff017624 */ /* 0x000fe400078e00ff */
[----:B------:R-:W-:-:S13]  /*0010*/  ISETP.LT.AND P0, PT, RZ, c[0x0][0x178], PT ;  /* 0x00005e00ff007a0c */ /* 0x000fda0003f01270 */
[----:B------:R-:W-:Y:S05]  /*0020*/  @P0 BRA `(.L_x_1) ;  /* 0x0000013000000947 */ /* 0x000fea0003800000 */
[----:B------:R-:W-:Y:S01]  /*0030*/  MOV R2, 0xd8 ;  /* 0x000000d800027802 */ /* 0x000fe20000000f00 */
[----:B------:R-:W-:Y:S02]  /*0040*/  IMAD.MOV.U32 R4, RZ, RZ, c[0x4][0xd0] ;  /* 0x01003400ff047624 */ /* 0x000fe400078e00ff */
[----:B------:R-:W-:Y:S02]  /*0050*/  IMAD.MOV.U32 R5, RZ, RZ, c[0x4][0xd4] ;  /* 0x01003500ff057624 */ /* 0x000fe400078e00ff */
[----:B------:R-:W-:Y:S01]  /*0060*/  IMAD.MOV.U32 R6, RZ, RZ, c[0x4][0xc0] ;  /* 0x01003000ff067624 */ /* 0x000fe200078e00ff */
[----:B------:R-:W0:Y:S01]  /*0070*/  LDC.64 R2, c[0x4][R2] ;  /* 0x0100000002027b82 */ /* 0x000e220000000a00 */
[----:B------:R-:W-:Y:S02]  /*0080*/  IMAD.MOV.U32 R7, RZ, RZ, c[0x4][0xc4] ;  /* 0x01003100ff077624 */ /* 0x000fe400078e00ff */
[----:B------:R-:W-:Y:S02]  /*0090*/  IMAD.MOV.U32 R8, RZ, RZ, 0x66 ;  /* 0x00000066ff087424 */ /* 0x000fe400078e00ff */
[----:B------:R-:W-:-:S02]  /*00a0*/  IMAD.MOV.U32 R10, RZ, RZ, c[0x4][0x60] ;  /* 0x01001800ff0a7624 */ /* 0x000fc400078e00ff */
[----:B------:R-:W-:Y:S02]  /*00b0*/  IMAD.MOV.U32 R11, RZ, RZ, c[0x4][0x64] ;  /* 0x01001900ff0b7624 */ /* 0x000fe400078e00ff */
[----:B------:R-:W-:Y:S02]  /*00c0*/  IMAD.MOV.U32 R12, RZ, RZ, 0x1 ;  /* 0x00000001ff0c7424 */ /* 0x000fe400078e00ff */
[----:B------:R-:W-:Y:S02]  /*00d0*/  IMAD.MOV.U32 R13, RZ, RZ, RZ ;  /* 0x000000ffff0d7224 */ /* 0x000fe400078e00ff */
[----:B------:R-:W-:Y:S01]  /*00e0*/  LEPC R14 ;  /* 0x00000000000e734e */ /* 0x000fe20000000000 */
[----:B------:R-:W-:Y:S02]  /*00f0*/  MOV R9, 0x160 ;  /* 0x0000016000097802 */ /* 0x000fe40000000f00 */
[----:B------:R-:W-:Y:S02]  /*0100*/  MOV R20, 0xe0 ;  /* 0x000000e000147802 */ /* 0x000fe40000000f00 */
[----:B------:R-:W-:Y:S02]  /*0110*/  MOV R21, 0x0 ;  /* 0x0000000000157802 */ /* 0x000fe40000000f00 */
[----:B------:R-:W-:-:S02]  /*0120*/  MOV R0, 0x0 ;  /* 0x0000000000007802 */ /* 0x000fc40000000f00 */
[----:B------:R-:W-:-:S04]  /*0130*/  IADD3 R20, P0, P1, -R20, R9, R14 ;  /* 0x0000000914147210 */ /* 0x000fc8000791e10e */
[----:B------:R-:W-:-:S04]  /*0140*/  IADD3.X R21, ~R0, R21, R15, P0, P1 ;  /* 0x0000001500157210 */ /* 0x000fc800007e250f */
[----:B0-----:R-:W-:Y:S05]  /*0150*/  CALL.ABS.NOINC R2 ;  /* 0x0000000002007343 */ /* 0x001fea0003c00000 */
.L_x_1:
[----:B------:R-:W0:Y:S01]  /*0160*/  S2R R9, SR_CTAID.X ;  /* 0x0000000000097919 */ /* 0x000e220000002500 */
[----:B------:R-:W-:Y:S01]  /*0170*/  ISETP.NE.U32.AND P0, PT, RZ, c[0x0][0x198], PT ;  /* 0x00006600ff007a0c */ /* 0x000fe20003f05070 */
[----:B------:R-:W-:Y:S01]  /*0180*/  IMAD.MOV.U32 R3, RZ, RZ, c[0x0][0x1a0] ;  /* 0x00006800ff037624 */ /* 0x000fe200078e00ff */
[----:B------:R-:W-:Y:S01]  /*0190*/  ULDC.64 UR4, c[0x0][0x118] ;  /* 0x0000460000047ab9 */ /* 0x000fe20000000a00 */
[----:B------:R-:W1:Y:S01]  /*01a0*/  S2R R4, SR_TID.X ;  /* 0x0000000000047919 */ /* 0x000e620000002100 */
[----:B------:R-:W-:-:S13]  /*01b0*/  ISETP.NE.AND.EX P0, PT, RZ, c[0x0][0x19c], PT, P0 ;  /* 0x00006700ff007a0c */ /* 0x000fda0003f05300 */
[----:B------:R-:W-:-:S04]  /*01c0*/  @P0 IMAD.MOV.U32 R10, RZ, RZ, 0x4 ;  /* 0x00000004ff0a0424 */ /* 0x000fc800078e00ff */
[----:B0-----:R-:W-:-:S05]  /*01d0*/  @P0 IMAD.WIDE R10, R9, R10, c[0x0][0x198] ;  /* 0x00006600090a0625 */ /* 0x001fca00078e020a */
[----:B------:R0:W5:Y:S01]  /*01e0*/  @P0 LDG.E R3, [R10.64] ;  /* 0x000000040a030981 */ /* 0x000162000c1e1900 */
[----:B-1----:R-:W-:Y:S01]  /*01f0*/  ISETP.NE.AND P0, PT, R4, RZ, PT ;  /* 0x000000ff0400720c */ /* 0x002fe20003f05270 */
[----:B------:R-:W-:Y:S02]  /*0200*/  IMAD.MOV.U32 R0, RZ, RZ, c[0x0][0x178] ;  /* 0x00005e00ff007624 */ /* 0x000fe400078e00ff */
[----:B------:R-:W-:-:S03]  /*0210*/  IMAD R5, R9, c[0x0][0x174], RZ ;  /* 0x00005d0009057a24 */ /* 0x000fc600078e02ff */
[----:B------:R-:W-:Y:S02]  /*0220*/  LEA R7, R0, 0x1f, 0x1 ;  /* 0x0000001f00077811 */ /* 0x000fe400078e08ff */
[----:B------:R-:W-:Y:S02]  /*0230*/  SHF.R.S32.HI R6, RZ, 0x1f, R5 ;  /* 0x0000001fff067819 */ /* 0x000fe40000011405 */
[----:B------:R-:W-:-:S03]  /*0240*/  LOP3.LUT R7, R7, 0xffffffe0, RZ, 0xc0, !PT ;  /* 0xffffffe007077812 */ /* 0x000fc600078ec0ff */
[----:B------:R-:W-:Y:S05]  /*0250*/  @P0 BRA `(.L_x_2) ;  /* 0x00000ae000000947 */ /* 0x000fea0003800000 */
[----:B0-----:R-:W-:Y:S01]  /*0260*/  IMAD.MOV.U32 R10, RZ, RZ, 0x4 ;  /* 0x00000004ff0a7424 */ /* 0x001fe200078e00ff */
[----:B------:R-:W-:-:S03]  /*0270*/  ULDC.64 UR4, c[0x0][0x118] ;  /* 0x0000460000047ab9 */ /* 0x000fc60000000a00 */
[----:B------:R-:W-:-:S06]  /*0280*/  IMAD.WIDE R10, R9, R10, c[0x0][0x180] ;  /* 0x00006000090a7625 */ /* 0x000fcc00078e020a */
[----:B------:R-:W2:Y:S02]  /*0290*/  LDG.E R11, [R10.64] ;  /* 0x000000040a0b7981 */ /* 0x000ea4000c1e1900 */
[----:B--2---:R-:W-:-:S04]  /*02a0*/  IADD3 R2, P0, R5, R11, RZ ;  /* 0x0000000b05027210 */ /* 0x004fc80007f1e0ff */
[----:B------:R-:W-:Y:S02]  /*02b0*/  LEA.HI.X.SX32 R13, R11, R6, 0x1, P0 ;  /* 0x000000060b0d7211 */ /* 0x000fe400000f0eff */
[----:B------:R-:W-:-:S04]  /*02c0*/  LEA R12, P0, R2, c[0x0][0x160], 0x1 ;  /* 0x00005800020c7a11 */ /* 0x000fc800078008ff */
[----:B------:R-:W-:-:S06]  /*02d0*/  LEA.HI.X R13, R2, c[0x0][0x164], R13, 0x1, P0 ;  /* 0x00005900020d7a11 */ /* 0x000fcc00000f0c0d */
[----:B------:R-:W2:Y:S01]  /*02e0*/  LDG.E.U16 R13, [R12.64] ;  /* 0x000000040c0d7981 */ /* 0x000ea2000c1e1500 */
[----:B------:R-:W-:Y:S01]  /*02f0*/  F2FP.PACK_AB R8, RZ, c[0x0][0x1a4] ;  /* 0x00006900ff087a3e */ /* 0x000fe200000000ff */
[C---:B------:R-:W-:Y:S01]  /*0300*/  IMAD R2, R0.reuse, 0x4, R7 ;  /* 0x0000000400027824 */ /* 0x040fe200078e0207 */
[C---:B------:R-:W-:Y:S01]  /*0310*/  ISETP.GE.AND P0, PT, R0.reuse, 0x2, PT ;  /* 0x000000020000780c */ /* 0x040fe20003f06270 */
[----:B------:R-:W-:-:S03]  /*0320*/  IMAD.SHL.U32 R19, R0, 0x2, RZ ;  /* 0x0000000200137824 */ /* 0x000fc600078e00ff */
[----:B------:R0:W-:Y:S01]  /*0330*/  STS [R2+-0x4], R11 ;  /* 0xfffffc0b02007388 */ /* 0x0001e20000000800 */
[----:B--2---:R-:W-:-:S05]  /*0340*/  HADD2 R13, R13.H0_H0, -R8.H0_H0 ;  /* 0xa00000080d0d7230 */ /* 0x004fca0000000800 */
[----:B------:R0:W-:Y:S03]  /*0350*/  STS.U16 [R19+-0x2], R13 ;  /* 0xfffffe0d13007388 */ /* 0x0001e60000000400 */
[----:B------:R-:W-:Y:S05]  /*0360*/  @!P0 BRA `(.L_x_2) ;  /* 0x000009d000008947 */ /* 0x000fea0003800000 */
[----:B------:R-:W-:Y:S02]  /*0370*/  IABS R14, c[0x0][0x16c] ;  /* 0x00005b00000e7a13 */ /* 0x000fe40000000000 */
[----:B------:R-:W-:Y:S02]  /*0380*/  IABS R17, R9 ;  /* 0x0000000900117213 */ /* 0x000fe40000000000 */
[----:B------:R-:W1:Y:S01]  /*0390*/  I2F.RP R12, R14 ;  /* 0x0000000e000c7306 */ /* 0x000e620000209400 */
[----:B------:R-:W-:Y:S02]  /*03a0*/  ISETP.GE.AND P2, PT, R9, RZ, PT ;  /* 0x000000ff0900720c */ /* 0x000fe40003f46270 */
[----:B------:R-:W-:-:S05]  /*03b0*/  IADD3 R26, R0, -0x2, RZ ;  /* 0xfffffffe001a7810 */ /* 0x000fca0007ffe0ff */
[----:B-1----:R-:W1:Y:S02]  /*03c0*/  MUFU.RCP R12, R12 ;  /* 0x0000000c000c7308 */ /* 0x002e640000001000 */
[----:B-1----:R-:W-:-:S06]  /*03d0*/  IADD3 R10, R12, 0xffffffe, RZ ;  /* 0x0ffffffe0c0a7810 */ /* 0x002fcc0007ffe0ff */
[----:B0-----:R0:W1:Y:S02]  /*03e0*/  F2I.FTZ.U32.TRUNC.NTZ R11, R10 ;  /* 0x0000000a000b7305 */ /* 0x001064000021f000 */
[----:B0-----:R-:W-:Y:S02]  /*03f0*/  IMAD.MOV.U32 R10, RZ, RZ, RZ ;  /* 0x000000ffff0a7224 */ /* 0x001fe400078e00ff */
[----:B-1----:R-:W-:-:S04]  /*0400*/  IMAD.MOV R13, RZ, RZ, -R11 ;  /* 0x000000ffff0d7224 */ /* 0x002fc800078e0a0b */
[----:B------:R-:W-:-:S04]  /*0410*/  IMAD R13, R13, R14, RZ ;  /* 0x0000000e0d0d7224 */ /* 0x000fc800078e02ff */
[----:B------:R-:W-:Y:S01]  /*0420*/  IMAD.HI.U32 R11, R11, R13, R10 ;  /* 0x0000000d0b0b7227 */ /* 0x000fe200078e000a */
[----:B------:R-:W-:-:S04]  /*0430*/  IADD3 R10, R0, -0x1, RZ ;  /* 0xffffffff000a7810 */ /* 0x000fc80007ffe0ff */
[----:B------:R-:W-:Y:S01]  /*0440*/  LOP3.LUT P3, R18, R10, 0x3, RZ, 0xc0, !PT ;  /* 0x000000030a127812 */ /* 0x000fe2000786c0ff */
[----:B------:R-:W-:-:S04]  /*0450*/  IMAD.HI.U32 R11, R11, R17, RZ ;  /* 0x000000110b0b7227 */ /* 0x000fc800078e00ff */
[----:B------:R-:W-:-:S04]  /*0460*/  IMAD.MOV R11, RZ, RZ, -R11 ;  /* 0x000000ffff0b7224 */ /* 0x000fc800078e0a0b */
[----:B------:R-:W-:-:S05]  /*0470*/  IMAD R17, R14, R11, R17 ;  /* 0x0000000b0e117224 */ /* 0x000fca00078e0211 */
[----:B------:R-:W-:-:S13]  /*0480*/  ISETP.GT.U32.AND P0, PT, R14, R17, PT ;  /* 0x000000110e00720c */ /* 0x000fda0003f04070 */
[----:B------:R-:W-:Y:S01]  /*0490*/  @!P0 IMAD.IADD R17, R17, 0x1, -R14 ;  /* 0x0000000111118824 */ /* 0x000fe200078e0a0e */
[----:B------:R-:W-:-:S04]  /*04a0*/  ISETP.NE.AND P0, PT, RZ, c[0x0][0x16c], PT ;  /* 0x00005b00ff007a0c */ /* 0x000fc80003f05270 */
[----:B------:R-:W-:-:S13]  /*04b0*/  ISETP.GT.U32.AND P1, PT, R14, R17, PT ;  /* 0x000000110e00720c */ /* 0x000fda0003f24070 */
[----:B------:R-:W-:Y:S01]  /*04c0*/  @!P1 IMAD.IADD R17, R17, 0x1, -R14 ;  /* 0x0000000111119824 */ /* 0x000fe200078e0a0e */
[----:B------:R-:W-:-:S03]  /*04d0*/  ISETP.GE.U32.AND P1, PT, R26, 0x3, PT ;  /* 0x000000031a00780c */ /* 0x000fc60003f26070 */
[----:B------:R-:W-:Y:S01]  /*04e0*/  @!P2 IMAD.MOV R17, RZ, RZ, -R17 ;  /* 0x000000ffff11a224 */ /* 0x000fe200078e0a11 */
[----:B------:R-:W-:-:S05]  /*04f0*/  @!P0 LOP3.LUT R17, RZ, c[0x0][0x16c], RZ, 0x33, !PT ;  /* 0x00005b00ff118a12 */ /* 0x000fca00078e33ff */
[----:B------:R-:W-:Y:S01]  /*0500*/  IMAD.MOV.U32 R0, RZ, RZ, R17 ;  /* 0x000000ffff007224 */ /* 0x000fe200078e0011 */
[----:B------:R-:W-:Y:S05]  /*0510*/  @!P3 BRA `(.L_x_3) ;  /* 0x000002200000b947 */ /* 0x000fea0003800000 */
[----:B------:R-:W-:Y:S01]  /*0520*/  IMAD.MOV.U32 R16, RZ, RZ, c[0x0][0x16c] ;  /* 0x00005b00ff107624 */ /* 0x000fe200078e00ff */
[----:B------:R-:W-:Y:S01]  /*0530*/  BSSY B0, `(.L_x_3) ;  /* 0x0000020000007945 */ /* 0x000fe20003800000 */
[----:B------:R-:W-:Y:S01]  /*0540*/  IADD3 R19, R19, -0x4, RZ ;  /* 0xfffffffc13137810 */ /* 0x000fe20007ffe0ff */
[----:B------:R-:W-:Y:S01]  /*0550*/  IMAD.MOV.U32 R0, RZ, RZ, R17 ;  /* 0x000000ffff007224 */ /* 0x000fe200078e0011 */
[----:B------:R-:W-:Y:S01]  /*0560*/  IADD3 R2, R2, -0x8, RZ ;  /* 0xfffffff802027810 */ /* 0x000fe20007ffe0ff */
[----:B------:R-:W-:-:S04]  /*0570*/  IMAD R16, R16, c[0x0][0x168], RZ ;  /* 0x00005a0010107a24 */ /* 0x000fc800078e02ff */
[----:B------:R-:W-:-:S04]  /*0580*/  IMAD R10, R26, R16, R9 ;  /* 0x000000101a0a7224 */ /* 0x000fc800078e0209 */
[----:B------:R-:W-:Y:S02]  /*0590*/  IMAD.IADD R21, R10, 0x1, -R17 ;  /* 0x000000010a157824 */ /* 0x000fe400078e0a11 */
.L_x_4:
[----:B-----5:R-:W-:Y:S01]  /*05a0*/  ISETP.GE.AND P0, PT, R26, R3, PT ;  /* 0x000000031a00720c */ /* 0x020fe20003f06270 */
[----:B------:R-:W-:-:S03]  /*05b0*/  ULDC.64 UR4, c[0x0][0x118] ;  /* 0x0000460000047ab9 */ /* 0x000fc60000000a00 */
[----:B------:R-:W-:-:S13]  /*05c0*/  ISETP.LT.AND P0, PT, R26, c[0x0][0x1a0], P0 ;  /* 0x000068001a007a0c */ /* 0x000fda0000701270 */
[----:B------:R-:W-:Y:S02]  /*05d0*/  @!P0 IMAD.IADD R10, R0, 0x1, R21 ;  /* 0x00000001000a8824 */ /* 0x000fe400078e0215 */
[----:B------:R-:W-:-:S04]  /*05e0*/  @!P0 IMAD.MOV.U32 R13, RZ, RZ, 0x4 ;  /* 0x00000004ff0d8424 */ /* 0x000fc800078e00ff */
[----:B------:R-:W-:-:S05]  /*05f0*/  @!P0 IMAD.WIDE R10, R10, R13, c[0x0][0x190] ;  /* 0x000064000a0a8625 */ /* 0x000fca00078e020d */
[----:B------:R-:W2:Y:S02]  /*0600*/  @!P0 LDG.E R0, [R10.64] ;  /* 0x000000040a008981 */ /* 0x000ea4000c1e1900 */
[----:B--2---:R-:W-:-:S04]  /*0610*/  @!P0 IMAD.IADD R12, R0, 0x1, R21 ;  /* 0x00000001000c8824 */ /* 0x004fc800078e0215 */
[----:B------:R-:W-:-:S06]  /*0620*/  @!P0 IMAD.WIDE R12, R12, R13, c[0x0][0x188] ;  /* 0x000062000c0c8625 */ /* 0x000fcc00078e020d */
[----:B------:R-:W2:Y:S02]  /*0630*/  @!P0 LDG.E R13, [R12.64] ;  /* 0x000000040c0d8981 */ /* 0x000ea4000c1e1900 */
[----:B--2---:R-:W-:-:S04]  /*0640*/  @!P0 IADD3 R15, P2, R5, R13, RZ ;  /* 0x0000000d050f8210 */ /* 0x004fc80007f5e0ff */
[----:B------:R-:W-:Y:S02]  /*0650*/  @!P0 LEA.HI.X.SX32 R20, R13, R6, 0x1, P2 ;  /* 0x000000060d148211 */ /* 0x000fe400010f0eff */
[----:B------:R-:W-:-:S04]  /*0660*/  @!P0 LEA R14, P2, R15, c[0x0][0x160], 0x1 ;  /* 0x000058000f0e8a11 */ /* 0x000fc800078408ff */
[----:B------:R-:W-:-:S06]  /*0670*/  @!P0 LEA.HI.X R15, R15, c[0x0][0x164], R20, 0x1, P2 ;  /* 0x000059000f0f8a11 */ /* 0x000fcc00010f0c14 */
[----:B------:R-:W2:Y:S01]  /*0680*/  @!P0 LDG.E.U16 R15, [R14.64] ;  /* 0x000000040e0f8981 */ /* 0x000ea2000c1e1500 */
[----:B------:R-:W-:Y:S01]  /*0690*/  IADD3 R18, R18, -0x1, RZ ;  /* 0xffffffff12127810 */ /* 0x000fe20007ffe0ff */
[----:B------:R-:W-:Y:S01]  /*06a0*/  IMAD.IADD R21, R21, 0x1, -R16 ;  /* 0x0000000115157824 */ /* 0x000fe200078e0a10 */
[----:B------:R-:W-:Y:S01]  /*06b0*/  IADD3 R26, R26, -0x1, RZ ;  /* 0xffffffff1a1a7810 */ /* 0x000fe20007ffe0ff */
[----:B------:R0:W-:Y:S02]  /*06c0*/  @!P0 STS [R2], R13 ;  /* 0x0000000d02008388 */ /* 0x0001e40000000800 */
[----:B0-----:R-:W-:Y:S01]  /*06d0*/  IADD3 R2, R2, -0x4, RZ ;  /* 0xfffffffc02027810 */ /* 0x001fe20007ffe0ff */
[----:B--2---:R-:W-:-:S05]  /*06e0*/  @!P0 HADD2 R15, R15.H0_H0, -R8.H0_H0 ;  /* 0xa00000080f0f8230 */ /* 0x004fca0000000800 */
[----:B------:R0:W-:Y:S01]  /*06f0*/  @!P0 STS.U16 [R19], R15 ;  /* 0x0000000f13008388 */ /* 0x0001e20000000400 */
[----:B------:R-:W-:Y:S02]  /*0700*/  ISETP.NE.AND P0, PT, R18, RZ, PT ;  /* 0x000000ff1200720c */ /* 0x000fe40003f05270 */
[----:B0-----:R-:W-:-:S11]  /*0710*/  IADD3 R19, R19, -0x2, RZ ;  /* 0xfffffffe13137810 */ /* 0x001fd60007ffe0ff */
[----:B------:R-:W-:Y:S05]  /*0720*/  @P0 BRA `(.L_x_4) ;  /* 0xfffffe7000000947 */ /* 0x000fea000383ffff */
[----:B------:R-:W-:Y:S05]  /*0730*/  BSYNC B0 ;  /* 0x0000000000007941 */ /* 0x000fea0003800000 */
.L_x_3:
[----:B------:R-:W-:Y:S05]  /*0740*/  @!P1 BRA `(.L_x_2) ;  /* 0x000005f000009947 */ /* 0x000fea0003800000 */
[----:B------:R-:W-:Y:S01]  /*0750*/  IMAD.MOV.U32 R10, RZ, RZ, c[0x0][0x16c] ;  /* 0x00005b00ff0a7624 */ /* 0x000fe200078e00ff */
[C---:B------:R-:W-:Y:S01]  /*0760*/  IADD3 R14, R26.reuse, -0x3, RZ ;  /* 0xfffffffd1a0e7810 */ /* 0x040fe20007ffe0ff */
[C---:B------:R-:W-:Y:S01]  /*0770*/  IMAD R2, R26.reuse, 0x4, R7 ;  /* 0x000000041a027824 */ /* 0x040fe200078e0207 */
[C---:B------:R-:W-:Y:S01]  /*0780*/  IADD3 R20, R26.reuse, -0x1, RZ ;  /* 0xffffffff1a147810 */ /* 0x040fe20007ffe0ff */
[C---:B------:R-:W-:Y:S01]  /*0790*/  IMAD R12, R26.reuse, c[0x0][0x16c], RZ ;  /* 0x00005b001a0c7a24 */ /* 0x040fe200078e02ff */
[----:B------:R-:W-:Y:S01]  /*07a0*/  IADD3 R24, R26, -0x2, RZ ;  /* 0xfffffffe1a187810 */ /* 0x000fe20007ffe0ff */
[----:B------:R-:W-:Y:S01]  /*07b0*/  IMAD R10, R10, c[0x0][0x168], RZ ;  /* 0x00005a000a0a7a24 */ /* 0x000fe200078e02ff */
[----:B------:R-:W-:Y:S01]  /*07c0*/  LEA R11, R26, 0xfffffffe, 0x1 ;  /* 0xfffffffe1a0b7811 */ /* 0x000fe200078e08ff */
[--C-:B------:R-:W-:Y:S01]  /*07d0*/  IMAD R12, R12, c[0x0][0x168], -R17.reuse ;  /* 0x00005a000c0c7a24 */ /* 0x100fe200078e0a11 */
[----:B------:R-:W-:Y:S01]  /*07e0*/  IADD3 R2, R2, -0x4, RZ ;  /* 0xfffffffc02027810 */ /* 0x000fe20007ffe0ff */
[----:B------:R-:W-:-:S02]  /*07f0*/  IMAD R14, R10, R14, -R17 ;  /* 0x0000000e0a0e7224 */ /* 0x000fc400078e0a11 */
[C-C-:B------:R-:W-:Y:S02]  /*0800*/  IMAD R20, R10.reuse, R20, -R17.reuse ;  /* 0x000000140a147224 */ /* 0x140fe400078e0a11 */
[----:B------:R-:W-:Y:S02]  /*0810*/  IMAD R24, R10, R24, -R17 ;  /* 0x000000180a187224 */ /* 0x000fe400078e0a11 */
.L_x_5:
[----:B-----5:R-:W-:Y:S01]  /*0820*/  ISETP.GE.AND P0, PT, R26, R3, PT ;  /* 0x000000031a00720c */ /* 0x020fe20003f06270 */
[----:B------:R-:W-:-:S03]  /*0830*/  ULDC.64 UR4, c[0x0][0x118] ;  /* 0x0000460000047ab9 */ /* 0x000fc60000000a00 */
[----:B------:R-:W-:-:S13]  /*0840*/  ISETP.LT.AND P0, PT, R26, c[0x0][0x1a0], P0 ;  /* 0x000068001a007a0c */ /* 0x000fda0000701270 */
[----:B------:R-:W-:Y:S02]  /*0850*/  @!P0 IMAD.IADD R13, R12, 0x1, R9 ;  /* 0x000000010c0d8824 */ /* 0x000fe400078e0209 */
[----:B------:R-:W-:Y:S02]  /*0860*/  @!P0 IMAD.MOV.U32 R23, RZ, RZ, 0x4 ;  /* 0x00000004ff178424 */ /* 0x000fe400078e00ff */
[----:B------:R-:W-:-:S04]  /*0870*/  @!P0 IMAD.IADD R18, R0, 0x1, R13 ;  /* 0x0000000100128824 */ /* 0x000fc800078e020d */
[----:B------:R-:W-:-:S05]  /*0880*/  @!P0 IMAD.WIDE R18, R18, R23, c[0x0][0x190] ;  /* 0x0000640012128625 */ /* 0x000fca00078e0217 */
[----:B------:R-:W2:Y:S01]  /*0890*/  @!P0 LDG.E R0, [R18.64] ;  /* 0x0000000412008981 */ /* 0x000ea2000c1e1900 */
[----:B------:R-:W-:-:S04]  /*08a0*/  ISETP.GT.AND P1, PT, R26, R3, PT ;  /* 0x000000031a00720c */ /* 0x000fc80003f24270 */
[----:B------:R-:W-:-:S13]  /*08b0*/  ISETP.LE.AND P1, PT, R26, c[0x0][0x1a0], P1 ;  /* 0x000068001a007a0c */ /* 0x000fda0000f23270 */
[----:B------:R-:W-:Y:S02]  /*08c0*/  @!P1 IMAD.IADD R15, R20, 0x1, R9 ;  /* 0x00000001140f9824 */ /* 0x000fe400078e0209 */
[----:B------:R-:W-:Y:S02]  /*08d0*/  @!P1 IMAD.MOV.U32 R25, RZ, RZ, 0x4 ;  /* 0x00000004ff199424 */ /* 0x000fe400078e00ff */
[----:B--2---:R-:W-:Y:S02]  /*08e0*/  @!P1 IMAD.IADD R16, R0, 0x1, R15 ;  /* 0x0000000100109824 */ /* 0x004fe400078e020f */
[----:B------:R-:W-:Y:S02]  /*08f0*/  @!P0 IMAD.IADD R22, R13, 0x1, R0 ;  /* 0x000000010d168824 */ /* 0x000fe400078e0200 */
[----:B------:R-:W-:-:S05]  /*0900*/  @!P1 IMAD.WIDE R16, R16, R25, c[0x0][0x190] ;  /* 0x0000640010109625 */ /* 0x000fca00078e0219 */
[----:B------:R-:W2:Y:S01]  /*0910*/  @!P1 LDG.E R0, [R16.64] ;  /* 0x0000000410009981 */ /* 0x000ea2000c1e1900 */
[----:B------:R-:W-:-:S05]  /*0920*/  @!P0 IMAD.WIDE R22, R22, R23, c[0x0][0x188] ;  /* 0x0000620016168625 */ /* 0x000fca00078e0217 */
[----:B------:R-:W3:Y:S01]  /*0930*/  @!P0 LDG.E R21, [R22.64] ;  /* 0x0000000416158981 */ /* 0x000ee2000c1e1900 */
[----:B------:R-:W-:Y:S01]  /*0940*/  IADD3 R28, R26, -0x2, RZ ;  /* 0xfffffffe1a1c7810 */ /* 0x000fe20007ffe0ff */
[----:B--2---:R-:W-:-:S04]  /*0950*/  @!P1 IMAD.IADD R15, R15, 0x1, R0 ;  /* 0x000000010f0f9824 */ /* 0x004fc800078e0200 */
[----:B------:R-:W-:-:S05]  /*0960*/  @!P1 IMAD.WIDE R18, R15, R25, c[0x0][0x188] ;  /* 0x000062000f129625 */ /* 0x000fca00078e0219 */
[----:B------:R-:W2:Y:S01]  /*0970*/  @!P1 LDG.E R13, [R18.64] ;  /* 0x00000004120d9981 */ /* 0x000ea2000c1e1900 */
[----:B------:R-:W-:-:S04]  /*0980*/  ISETP.GE.AND P2, PT, R28, R3, PT ;  /* 0x000000031c00720c */ /* 0x000fc80003f46270 */
[----:B------:R-:W-:Y:S02]  /*0990*/  ISETP.LT.AND P2, PT, R28, c[0x0][0x1a0], P2 ;  /* 0x000068001c007a0c */ /* 0x000fe40001741270 */
[----:B---3--:R-:W-:-:S04]  /*09a0*/  @!P0 IADD3 R27, P3, R5, R21, RZ ;  /* 0x00000015051b8210 */ /* 0x008fc80007f7e0ff */
[----:B------:R-:W-:Y:S02]  /*09b0*/  @!P0 LEA.HI.X.SX32 R28, R21, R6, 0x1, P3 ;  /* 0x00000006151c8211 */ /* 0x000fe400018f0eff */
[----:B------:R-:W-:-:S05]  /*09c0*/  @!P0 LEA R16, P3, R27, c[0x0][0x160], 0x1 ;  /* 0x000058001b108a11 */ /* 0x000fca00078608ff */
[----:B------:R-:W-:Y:S01]  /*09d0*/  @!P2 IMAD.IADD R15, R24, 0x1, R9 ;  /* 0x00000001180fa824 */ /* 0x000fe200078e0209 */
[----:B------:R-:W-:Y:S01]  /*09e0*/  @!P0 LEA.HI.X R17, R27, c[0x0][0x164], R28, 0x1, P3 ;  /* 0x000059001b118a11 */ /* 0x000fe200018f0c1c */
[----:B------:R-:W-:Y:S02]  /*09f0*/  @!P2 IMAD.MOV.U32 R28, RZ, RZ, 0x4 ;  /* 0x00000004ff1ca424 */ /* 0x000fe400078e00ff */
[----:B------:R-:W-:Y:S01]  /*0a00*/  @!P2 IMAD.IADD R23, R0, 0x1, R15 ;  /* 0x000000010017a824 */ /* 0x000fe200078e020f */
[----:B--2---:R-:W-:-:S04]  /*0a10*/  @!P1 IADD3 R25, P4, R5, R13, RZ ;  /* 0x0000000d05199210 */ /* 0x004fc80007f9e0ff */
[----:B------:R-:W-:Y:S02]  /*0a20*/  @!P1 LEA.HI.X.SX32 R22, R13, R6, 0x1, P4 ;  /* 0x000000060d169211 */ /* 0x000fe400020f0eff */
[----:B------:R-:W-:-:S04]  /*0a30*/  @!P1 LEA R18, P3, R25, c[0x0][0x160], 0x1 ;  /* 0x0000580019129a11 */ /* 0x000fc800078608ff */
[----:B------:R-:W-:Y:S01]  /*0a40*/  @!P1 LEA.HI.X R19, R25, c[0x0][0x164], R22, 0x1, P3 ;  /* 0x0000590019139a11 */ /* 0x000fe200018f0c16 */
[----:B------:R-:W-:Y:S01]  /*0a50*/  @!P2 IMAD.WIDE R22, R23, R28, c[0x0][0x190] ;  /* 0x000064001716a625 */ /* 0x000fe200078e021c */
[----:B------:R-:W-:-:S03]  /*0a60*/  IADD3 R25, R26, -0x3, RZ ;  /* 0xfffffffd1a197810 */ /* 0x000fc60007ffe0ff */
[----:B------:R0:W2:Y:S04]  /*0a70*/  @!P1 LDG.E.U16 R27, [R18.64] ;  /* 0x00000004121b9981 */ /* 0x0000a8000c1e1500 */
[----:B------:R-:W3:Y:S01]  /*0a80*/  @!P2 LDG.E R0, [R22.64] ;  /* 0x000000041600a981 */ /* 0x000ee2000c1e1900 */
[----:B------:R-:W-:Y:S01]  /*0a90*/  ISETP.GE.AND P3, PT, R25, R3, PT ;  /* 0x000000031900720c */ /* 0x000fe20003f66270 */
[----:B---3--:R-:W-:-:S04]  /*0aa0*/  @!P2 IMAD.IADD R29, R15, 0x1, R0 ;  /* 0x000000010f1da824 */ /* 0x008fc800078e0200 */
[----:B------:R-:W-:-:S05]  /*0ab0*/  @!P2 IMAD.WIDE R28, R29, R28, c[0x0][0x188] ;  /* 0x000062001d1ca625 */ /* 0x000fca00078e021c */
[----:B------:R1:W3:Y:S01]  /*0ac0*/  @!P2 LDG.E R15, [R28.64] ;  /* 0x000000041c0fa981 */ /* 0x0002e2000c1e1900 */
[----:B------:R-:W-:-:S03]  /*0ad0*/  ISETP.LT.AND P3, PT, R25, c[0x0][0x1a0], P3 ;  /* 0x0000680019007a0c */ /* 0x000fc60001f61270 */
[----:B------:R4:W2:Y:S10]  /*0ae0*/  @!P0 LDG.E.U16 R25, [R16.64] ;  /* 0x0000000410198981 */ /* 0x0008b4000c1e1500 */
[----:B----4-:R-:W-:-:S04]  /*0af0*/  @!P3 IMAD.IADD R17, R14, 0x1, R9 ;  /* 0x000000010e11b824 */ /* 0x010fc800078e0209 */
[----:B-1----:R-:W-:Y:S01]  /*0b00*/  @!P3 IMAD.IADD R29, R0, 0x1, R17 ;  /* 0x00000001001db824 */ /* 0x002fe200078e0211 */
[----:B---3--:R-:W-:-:S04]  /*0b10*/  @!P2 IADD3 R23, P4, R5, R15, RZ ;  /* 0x0000000f0517a210 */ /* 0x008fc80007f9e0ff */
[----:B------:R-:W-:Y:S02]  /*0b20*/  @!P2 LEA.HI.X.SX32 R16, R15, R6, 0x1, P4 ;  /* 0x000000060f10a211 */ /* 0x000fe400020f0eff */
[----:B------:R-:W-:-:S04]  /*0b30*/  @!P2 LEA R22, P4, R23, c[0x0][0x160], 0x1 ;  /* 0x000058001716aa11 */ /* 0x000fc800078808ff */
[----:B------:R-:W-:Y:S01]  /*0b40*/  @!P2 LEA.HI.X R23, R23, c[0x0][0x164], R16, 0x1, P4 ;  /* 0x000059001717aa11 */ /* 0x000fe200020f0c10 */
[----:B------:R-:W-:-:S04]  /*0b50*/  @!P3 IMAD.MOV.U32 R16, RZ, RZ, 0x4 ;  /* 0x00000004ff10b424 */ /* 0x000fc800078e00ff */
[----:B------:R-:W-:Y:S01]  /*0b60*/  @!P3 IMAD.WIDE R28, R29, R16, c[0x0][0x190] ;  /* 0x000064001d1cb625 */ /* 0x000fe200078e0210 */
[----:B------:R-:W3:Y:S04]  /*0b70*/  @!P2 LDG.E.U16 R23, [R22.64] ;  /* 0x000000041617a981 */ /* 0x000ee8000c1e1500 */
[----:B------:R-:W4:Y:S02]  /*0b80*/  @!P3 LDG.E R0, [R28.64] ;  /* 0x000000041c00b981 */ /* 0x000f24000c1e1900 */
[----:B----4-:R-:W-:-:S04]  /*0b90*/  @!P3 IMAD.IADD R17, R17, 0x1, R0 ;  /* 0x000000011111b824 */ /* 0x010fc800078e0200 */
[----:B------:R-:W-:-:S06]  /*0ba0*/  @!P3 IMAD.WIDE R16, R17, R16, c[0x0][0x188] ;  /* 0x000062001110b625 */ /* 0x000fcc00078e0210 */
[----:B------:R-:W0:Y:S02]  /*0bb0*/  @!P3 LDG.E R17, [R16.64] ;  /* 0x000000041011b981 */ /* 0x000e24000c1e1900 */
[----:B0-----:R-:W-:-:S04]  /*0bc0*/  @!P3 IADD3 R19, P4, R5, R17, RZ ;  /* 0x000000110513b210 */ /* 0x001fc80007f9e0ff */
[----:B------:R-:W-:Y:S02]  /*0bd0*/  @!P3 LEA.HI.X.SX32 R16, R17, R6, 0x1, P4 ;  /* 0x000000061110b211 */ /* 0x000fe400020f0eff */
[----:B------:R-:W-:-:S04]  /*0be0*/  @!P3 LEA R18, P4, R19, c[0x0][0x160], 0x1 ;  /* 0x000058001312ba11 */ /* 0x000fc800078808ff */
[----:B------:R-:W-:-:S06]  /*0bf0*/  @!P3 LEA.HI.X R19, R19, c[0x0][0x164], R16, 0x1, P4 ;  /* 0x000059001313ba11 */ /* 0x000fcc00020f0c10 */
[----:B------:R-:W4:Y:S01]  /*0c00*/  @!P3 LDG.E.U16 R19, [R18.64] ;  /* 0x000000041213b981 */ /* 0x000f22000c1e1500 */
[----:B--2---:R-:W-:-:S03]  /*0c10*/  @!P0 HADD2 R25, R25.H0_H0, -R8.H0_H0 ;  /* 0xa000000819198230 */ /* 0x004fc60000000800 */
[----:B------:R-:W-:Y:S04]  /*0c20*/  @!P0 STS [R2+0x4], R21 ;  /* 0x0000041502008388 */ /* 0x000fe80000000800 */
[----:B------:R-:W-:Y:S01]  /*0c30*/  @!P0 STS.U16 [R11+0x2], R25 ;  /* 0x000002190b008388 */ /* 0x000fe20000000400 */
[C---:B------:R-:W-:Y:S01]  /*0c40*/  ISETP.GT.AND P0, PT, R26.reuse, 0x3, PT ;  /* 0x000000031a00780c */ /* 0x040fe20003f04270 */
[--C-:B------:R-:W-:Y:S02]  /*0c50*/  @!P1 HADD2 R27, R27.H0_H0, -R8.reuse.H0_H0 ;  /* 0xa00000081b1b9230 */ /* 0x100fe40000000800 */
[----:B---3--:R-:W-:Y:S01]  /*0c60*/  @!P2 HADD2 R23, R23.H0_H0, -R8.H0_H0 ;  /* 0xa00000081717a230 */ /* 0x008fe20000000800 */
[----:B------:R-:W-:Y:S01]  /*0c70*/  @!P1 STS [R2], R13 ;  /* 0x0000000d02009388 */ /* 0x000fe20000000800 */
[----:B------:R-:W-:-:S03]  /*0c80*/  IADD3 R16, R26, -0x4, RZ ;  /* 0xfffffffc1a107810 */ /* 0x000fc60007ffe0ff */
[----:B------:R-:W-:Y:S04]  /*0c90*/  @!P1 STS.U16 [R11], R27 ;  /* 0x0000001b0b009388 */ /* 0x000fe80000000400 */
[----:B------:R-:W-:Y:S01]  /*0ca0*/  @!P2 STS [R2+-0x4], R15 ;  /* 0xfffffc0f0200a388 */ /* 0x000fe20000000800 */
[----:B------:R-:W-:-:S03]  /*0cb0*/  IMAD.MOV.U32 R26, RZ, RZ, R16 ;  /* 0x000000ffff1a7224 */ /* 0x000fc600078e0010 */
[----:B------:R-:W-:Y:S01]  /*0cc0*/  @!P2 STS.U16 [R11+-0x2], R23 ;  /* 0xfffffe170b00a388 */ /* 0x000fe20000000400 */
[----:B------:R-:W-:-:S03]  /*0cd0*/  IMAD R9, R10, -0x4, R9 ;  /* 0xfffffffc0a097824 */ /* 0x000fc600078e0209 */
[----:B------:R0:W-:Y:S02]  /*0ce0*/  @!P3 STS [R2+-0x8], R17 ;  /* 0xfffff8110200b388 */ /* 0x0001e40000000800 */
[----:B0-----:R-:W-:Y:S01]  /*0cf0*/  IADD3 R2, R2, -0x10, RZ ;  /* 0xfffffff002027810 */ /* 0x001fe20007ffe0ff */
[----:B----4-:R-:W-:-:S05]  /*0d00*/  @!P3 HADD2 R19, R19.H0_H0, -R8.H0_H0 ;  /* 0xa00000081313b230 */ /* 0x010fca0000000800 */
[----:B------:R0:W-:Y:S02]  /*0d10*/  @!P3 STS.U16 [R11+-0x4], R19 ;  /* 0xfffffc130b00b388 */ /* 0x0001e40000000400 */
[----:B0-----:R-:W-:Y:S01]  /*0d20*/  IADD3 R11, R11, -0x8, RZ ;  /* 0xfffffff80b0b7810 */ /* 0x001fe20007ffe0ff */
[----:B------:R-:W-:Y:S05]  /*0d30*/  @P0 BRA `(.L_x_5) ;  /* 0xfffffae000000947 */ /* 0x000fea000383ffff */
.L_x_2:
[----:B0-----:R-:W-:Y:S01]  /*0d40*/  WARPSYNC 0xffffffff ;  /* 0xffffffff00007948 */ /* 0x001fe20003800000 */
[----:B------:R-:W-:Y:S01]  /*0d50*/  BAR.SYNC.DEFER_BLOCKING 0x0 ;  /* 0x0000000000007b1d */ /* 0x000fe20000010000 */
[----:B------:R-:W-:-:S13]  /*0d60*/  ISETP.GE.AND P0, PT, R4, c[0x0][0x178], PT ;  /* 0x00005e0004007a0c */ /* 0x000fda0003f06270 */
[----:B------:R-:W-:Y:S05]  /*0d70*/  @P0 EXIT ;  /* 0x000000000000094d */ /* 0x000fea0003800000 */
.L_x_8:
[C---:B-----5:R-:W-:Y:S01]  /*0d80*/  ISETP.GE.AND P0, PT, R4.reuse, R3, PT ;  /* 0x000000030400720c */ /* 0x060fe20003f06270 */
[----:B------:R-:W-:Y:S01]  /*0d90*/  BSSY B0, `(.L_x_6) ;  /* 0x000000d000007945 */ /* 0x000fe20003800000 */
[----:B------:R-:W-:-:S13]  /*0da0*/  ISETP.LT.AND P1, PT, R4, c[0x0][0x1a0], PT ;  /* 0x0000680004007a0c */ /* 0x000fda0003f21270 */
[----:B0-----:R-:W-:Y:S05]  /*0db0*/  @P0 BRA P1, `(.L_x_7) ;  /* 0x000000a000000947 */ /* 0x001fea0000800000 */
[C---:B------:R-:W-:Y:S01]  /*0dc0*/  IMAD R0, R4.reuse, 0x4, R7 ;  /* 0x0000000404007824 */ /* 0x040fe200078e0207 */
[----:B------:R-:W-:Y:S01]  /*0dd0*/  ULDC.64 UR4, c[0x0][0x118] ;  /* 0x0000460000047ab9 */ /* 0x000fe20000000a00 */
[----:B------:R-:W-:-:S04]  /*0de0*/  IMAD.SHL.U32 R2, R4, 0x2, RZ ;  /* 0x0000000204027824 */ /* 0x000fc800078e00ff */
[----:B------:R-:W0:Y:S04]  /*0df0*/  LDS R0, [R0] ;  /* 0x0000000000007984 */ /* 0x000e280000000800 */
[----:B------:R-:W1:Y:S01]  /*0e00*/  LDS.U16 R11, [R2] ;  /* 0x00000000020b7984 */ /* 0x000e620000000400 */
[----:B0-----:R-:W-:-:S04]  /*0e10*/  IADD3 R9, P0, R5, R0, RZ ;  /* 0x0000000005097210 */ /* 0x001fc80007f1e0ff */
[----:B------:R-:W-:Y:S02]  /*0e20*/  LEA.HI.X.SX32 R10, R0, R6, 0x1, P0 ;  /* 0x00000006000a7211 */ /* 0x000fe400000f0eff */
[----:B------:R-:W-:-:S04]  /*0e30*/  LEA R8, P0, R9, c[0x0][0x160], 0x1 ;  /* 0x0000580009087a11 */ /* 0x000fc800078008ff */
[----:B------:R-:W-:-:S05]  /*0e40*/  LEA.HI.X R9, R9, c[0x0][0x164], R10, 0x1, P0 ;  /* 0x0000590009097a11 */ /* 0x000fca00000f0c0a */
[----:B-1----:R0:W-:Y:S04]  /*0e50*/  STG.E.U16 [R8.64], R11 ;  /* 0x0000000b08007986 */ /* 0x0021e8000c101504 */
.L_x_7:
[----:B------:R-:W-:Y:S05]  /*0e60*/  BSYNC B0 ;  /* 0x0000000000007941 */ /* 0x000fea0003800000 */
.L_x_6:
[----:B------:R-:W-:-:S04]  /*0e70*/  IADD3 R4, R4, c[0x0][0x0], RZ ;  /* 0x0000000004047a10 */ /* 0x000fc80007ffe0ff */
[----:B------:R-:W-:-:S13]  /*0e80*/  ISETP.GE.AND P0, PT, R4, c[0x0][0x178], PT ;  /* 0x00005e0004007a0c */ /* 0x000fda0003f06270 */
[----:B------:R-:W-:Y:S05]  /*0e90*/  @!P0 BRA `(.L_x_8) ;  /* 0xfffffee000008947 */ /* 0x000fea000383ffff */
[----:B------:R-:W-:Y:S05]  /*0ea0*/  EXIT ;  /* 0x000000000000794d */ /* 0x000fea0003800000 */
.L_x_9:
        /* <DEDUP_REMOVED lines=13> */
.L_x_88:


//--------------------- .text._ZN17fastertransformer24apply_repetition_penaltyI6__halfLb0EEEvPT_iiiiiPKiS5_S5_S5_if --------------------------
	.section	.text._ZN17fastertransformer24apply_repetition_penaltyI6__halfLb0EEEvPT_iiiiiPKiS5_S5_S5_if,"ax",@progbits
	.sectioninfo	@"SHI_REGISTERS=30"
	.align	128
        .global         _ZN17fastertransformer24apply_repetition_penaltyI6__halfLb0EEEvPT_iiiiiPKiS5_S5_S5_if
        .type           _ZN17fastertransformer24apply_repetition_penaltyI6__halfLb0EEEvPT_iiiiiPKiS5_S5_S5_if,@function
        .size           _ZN17fastertransformer24apply_repetition_penaltyI6__halfLb0EEEvPT_iiiiiPKiS5_S5_S5_if,(.L_x_89 - _ZN17fastertransformer24apply_repetition_penaltyI6__halfLb0EEEvPT_iiiiiPKiS5_S5_S5_if)
        .other          _ZN17fastertransformer24apply_repetition_penaltyI6__halfLb0EEEvPT_iiiiiPKiS5_S5_S5_if,@"STO_CUDA_ENTRY STV_DEFAULT"
_ZN17fastertransformer24apply_repetition_penaltyI6__halfLb0EEEvPT_iiiiiPKiS5_S5_S5_if:
.text._ZN17fastertransformer24apply_repetition_penaltyI6__halfLb0EEEvPT_iiiiiPKiS5_S5_S5_if:
        /* <DEDUP_REMOVED lines=22> */
.L_x_10:
        /* <DEDUP_REMOVED lines=23> */
[----:B------:R-:W-:-:S05]  /*02d0*/  LEA.HI.X R15, R7, c[0x0][0x164], R8, 0x1, P0 ;  /* 0x00005900070f7a11 */ /* 0x000fca00000f0c08 */
[----:B------:R-:W2:Y:S01]  /*02e0*/  LDG.E.U16 R14, [R14.64] ;  /* 0x000000040e0e7981 */ /* 0x000ea2000c1e1500 */
[C---:B------:R-:W-:Y:S01]  /*02f0*/  IMAD R10, R11.reuse, 0x4, R6 ;  /* 0x000000040b0a7824 */ /* 0x040fe200078e0206 */
[----:B------:R-:W-:Y:S02]  /*0300*/  F2FP.PACK_AB R7, RZ, c[0x0][0x1a4] ;  /* 0x00006900ff077a3e */ /* 0x000fe400000000ff */
[----:B------:R-:W-:Y:S02]  /*0310*/  IADD3 R8, R11, -0x1, RZ ;  /* 0xffffffff0b087810 */ /* 0x000fe40007ffe0ff */
[----:B------:R0:W-:Y:S01]  /*0320*/  STS [R10+-0x4], R13 ;  /* 0xfffffc0d0a007388 */ /* 0x0001e20000000800 */
[----:B--2---:R-:W-:-:S13]  /*0330*/  HSETP2.GT.AND P0, PT, R14.H0_H0, RZ.H0_H0, PT ;  /* 0x200000ff0e007234 */ /* 0x004fda0003f04800 */
[----:B------:R-:W-:Y:S05]  /*0340*/  @!P0 BRA `(.L_x_12) ;  /* 0x000000d000008947 */ /* 0x000fea0003800000 */
[----:B0-----:R-:W-:Y:S02]  /*0350*/  HADD2.F32 R9, -RZ, R7.H0_H0 ;  /* 0x20000007ff097230 */ /* 0x001fe40000004100 */
[----:B------:R-:W-:Y:S02]  /*0360*/  HADD2.F32 R14, -RZ, R14.H0_H0 ;  /* 0x2000000eff0e7230 */ /* 0x000fe40000004100 */
[----:B------:R-:W0:Y:S03]  /*0370*/  MUFU.RCP R12, R9 ;  /* 0x00000009000c7308 */ /* 0x000e260000001000 */
[----:B0-----:R-:W-:-:S05]  /*0380*/  FMUL.FTZ R15, R14, R12 ;  /* 0x0000000c0e0f7220 */ /* 0x001fca0000410000 */
[----:B------:R-:W-:-:S05]  /*0390*/  F2FP.PACK_AB R13, RZ, R15 ;  /* 0x0000000fff0d723e */ /* 0x000fca00000000ff */
[C---:B------:R-:W-:Y:S02]  /*03a0*/  HSETP2.GEU.AND P1, PT, |R13|.reuse.H0_H0, 8.523464202880859375e-06, 8.523464202880859375e-06, PT ;  /* 0x008f008f0d007434 */ /* 0x040fe40003f2ea00 */
[----:B------:R-:W-:-:S05]  /*03b0*/  HSETP2.GT.AND P0, PT, |R13|.H0_H0, RZ.H0_H0, PT ;  /* 0x200000ff0d007234 */ /* 0x000fca0003f04a00 */
[----:B------:R-:W-:-:S13]  /*03c0*/  PLOP3.LUT P0, PT, P1, P0, PT, 0xa2, 0x0 ;  /* 0x000000000000781c */ /* 0x000fda0000f01472 */
[----:B------:R-:W-:Y:S05]  /*03d0*/  @P0 BRA `(.L_x_13) ;  /* 0x0000005000000947 */ /* 0x000fea0003800000 */
[----:B------:R-:W-:-:S04]  /*03e0*/  FFMA.FTZ R9, -R9, R15, R14 ;  /* 0x0000000f09097223 */ /* 0x000fc8000001010e */
[----:B------:R-:W-:-:S05]  /*03f0*/  FFMA.FTZ R9, R12, R9, R15 ;  /* 0x000000090c097223 */ /* 0x000fca000001000f */
[----:B------:R-:W-:Y:S01]  /*0400*/  F2FP.PACK_AB R13, RZ, R9 ;  /* 0x00000009ff0d723e */ /* 0x000fe200000000ff */
[----:B------:R-:W-:Y:S05]  /*0410*/  BRA `(.L_x_13) ;  /* 0x0000001000007947 */ /* 0x000fea0003800000 */
.L_x_12:
[----:B0-----:R-:W-:Y:S02]  /*0420*/  HMUL2 R13, R14.H0_H0, R7.H0_H0 ;  /* 0x200000070e0d7232 */ /* 0x001fe40000000800 */
.L_x_13:
[----:B------:R-:W-:Y:S01]  /*0430*/  IMAD.SHL.U32 R9, R8, 0x2, RZ ;  /* 0x0000000208097824 */ /* 0x000fe200078e00ff */
[----:B------:R-:W-:-:S04]  /*0440*/  ISETP.GE.AND P0, PT, R11, 0x2, PT ;  /* 0x000000020b00780c */ /* 0x000fc80003f06270 */
[----:B------:R0:W-:Y:S09]  /*0450*/  STS.U16 [R9], R13 ;  /* 0x0000000d09007388 */ /* 0x0001f20000000400 */
[----:B------:R-:W-:Y:S05]  /*0460*/  @!P0 BRA `(.L_x_11) ;  /* 0x00000fe000008947 */ /* 0x000fea0003800000 */
[----:B------:R-:W-:Y:S02]  /*0470*/  IABS R15, c[0x0][0x16c] ;  /* 0x00005b00000f7a13 */ /* 0x000fe40000000000 */
[----:B------:R-:W-:-:S02]  /*0480*/  IABS R16, R0 ;  /* 0x0000000000107213 */ /* 0x000fc40000000000 */
[----:B0-----:R-:W0:Y:S01]  /*0490*/  I2F.RP R9, R15 ;  /* 0x0000000f00097306 */ /* 0x001e220000209400 */
[----:B------:R-:W-:-:S07]  /*04a0*/  ISETP.GE.AND P2, PT, R0, RZ, PT ;  /* 0x000000ff0000720c */ /* 0x000fce0003f46270 */
[----:B0-----:R-:W0:Y:S02]  /*04b0*/  MUFU.RCP R9, R9 ;  /* 0x0000000900097308 */ /* 0x001e240000001000 */
[----:B0-----:R-:W-:-:S06]  /*04c0*/  IADD3 R12, R9, 0xffffffe, RZ ;  /* 0x0ffffffe090c7810 */ /* 0x001fcc0007ffe0ff */
[----:B------:R0:W1:Y:S02]  /*04d0*/  F2I.FTZ.U32.TRUNC.NTZ R13, R12 ;  /* 0x0000000c000d7305 */ /* 0x000064000021f000 */
[----:B0-----:R-:W-:Y:S02]  /*04e0*/  IMAD.MOV.U32 R12, RZ, RZ, RZ ;  /* 0x000000ffff0c7224 */ /* 0x001fe400078e00ff */
[----:B-1----:R-:W-:-:S04]  /*04f0*/  IMAD.MOV R14, RZ, RZ, -R13 ;  /* 0x000000ffff0e7224 */ /* 0x002fc800078e0a0d */
[----:B------:R-:W-:-:S04]  /*0500*/  IMAD R17, R14, R15, RZ ;  /* 0x0000000f0e117224 */ /* 0x000fc800078e02ff */
[----:B------:R-:W-:Y:S01]  /*0510*/  IMAD.HI.U32 R13, R13, R17, R12 ;  /* 0x000000110d0d7227 */ /* 0x000fe200078e000c */
[----:B------:R-:W-:-:S05]  /*0520*/  IADD3 R17, R11, -0x2, RZ ;  /* 0xfffffffe0b117810 */ /* 0x000fca0007ffe0ff */
[----:B------:R-:W-:-:S04]  /*0530*/  IMAD.HI.U32 R13, R13, R16, RZ ;  /* 0x000000100d0d7227 */ /* 0x000fc800078e00ff */
[----:B------:R-:W-:Y:S02]  /*0540*/  IMAD.MOV R13, RZ, RZ, -R13 ;  /* 0x000000ffff0d7224 */ /* 0x000fe400078e0a0d */
[----:B------:R-:W-:Y:S02]  /*0550*/  IMAD.MOV.U32 R9, RZ, RZ, R17 ;  /* 0x000000ffff097224 */ /* 0x000fe400078e0011 */
[----:B------:R-:W-:-:S05]  /*0560*/  IMAD R16, R15, R13, R16 ;  /* 0x0000000d0f107224 */ /* 0x000fca00078e0210 */
[----:B------:R-:W-:-:S13]  /*0570*/  ISETP.GT.U32.AND P0, PT, R15, R16, PT ;  /* 0x000000100f00720c */ /* 0x000fda0003f04070 */
[----:B------:R-:W-:Y:S01]  /*0580*/  @!P0 IMAD.IADD R16, R16, 0x1, -R15 ;  /* 0x0000000110108824 */ /* 0x000fe200078e0a0f */
[----:B------:R-:W-:-:S04]  /*0590*/  ISETP.NE.AND P0, PT, RZ, c[0x0][0x16c], PT ;  /* 0x00005b00ff007a0c */ /* 0x000fc80003f05270 */
[----:B------:R-:W-:-:S13]  /*05a0*/  ISETP.GT.U32.AND P1, PT, R15, R16, PT ;  /* 0x000000100f00720c */ /* 0x000fda0003f24070 */
[----:B------:R-:W-:Y:S01]  /*05b0*/  @!P1 IMAD.IADD R16, R16, 0x1, -R15 ;  /* 0x0000000110109824 */ /* 0x000fe200078e0a0f */
[----:B------:R-:W-:-:S03]  /*05c0*/  LOP3.LUT P1, R21, R8, 0x3, RZ, 0xc0, !PT ;  /* 0x0000000308157812 */ /* 0x000fc6000782c0ff */
[----:B------:R-:W-:Y:S01]  /*05d0*/  @!P2 IMAD.MOV R16, RZ, RZ, -R16 ;  /* 0x000000ffff10a224 */ /* 0x000fe200078e0a10 */
[----:B------:R-:W-:-:S05]  /*05e0*/  @!P0 LOP3.LUT R16, RZ, c[0x0][0x16c], RZ, 0x33, !PT ;  /* 0x00005b00ff108a12 */ /* 0x000fca00078e33ff */
[----:B------:R-:W-:-:S04]  /*05f0*/  IMAD.MOV.U32 R8, RZ, RZ, R16 ;  /* 0x000000ffff087224 */ /* 0x000fc800078e0010 */
[----:B------:R-:W-:Y:S05]  /*0600*/  @!P1 BRA `(.L_x_14) ;  /* 0x0000037000009947 */ /* 0x000fea0003800000 */
[----:B------:R-:W-:Y:S01]  /*0610*/  HADD2.F32 R18, -RZ, R7.H0_H0 ;  /* 0x20000007ff127230 */ /* 0x000fe20000004100 */
[----:B------:R-:W-:Y:S01]  /*0620*/  IMAD.MOV.U32 R19, RZ, RZ, c[0x0][0x16c] ;  /* 0x00005b00ff137624 */ /* 0x000fe200078e00ff */
[----:B------:R-:W-:Y:S01]  /*0630*/  BSSY B0, `(.L_x_14) ;  /* 0x0000034000007945 */ /* 0x000fe20003800000 */
[----:B------:R-:W-:Y:S01]  /*0640*/  LEA R22, R11, 0xfffffffc, 0x1 ;  /* 0xfffffffc0b167811 */ /* 0x000fe200078e08ff */
[----:B------:R0:W1:Y:S01]  /*0650*/  MUFU.RCP R20, R18 ;  /* 0x0000001200147308 */ /* 0x0000620000001000 */
[----:B------:R-:W-:Y:S01]  /*0660*/  IMAD R19, R19, c[0x0][0x168], RZ ;  /* 0x00005a0013137a24 */ /* 0x000fe200078e02ff */
[----:B------:R-:W-:Y:S01]  /*0670*/  IADD3 R23, R10, -0x8, RZ ;  /* 0xfffffff80a177810 */ /* 0x000fe20007ffe0ff */
[----:B------:R-:W-:Y:S02]  /*0680*/  IMAD.MOV.U32 R9, RZ, RZ, R17 ;  /* 0x000000ffff097224 */ /* 0x000fe400078e0011 */
[----:B------:R-:W-:Y:S02]  /*0690*/  IMAD R25, R17, R19, R0 ;  /* 0x0000001311197224 */ /* 0x000fe400078e0200 */
[----:B------:R-:W-:-:S02]  /*06a0*/  IMAD.MOV.U32 R8, RZ, RZ, R16 ;  /* 0x000000ffff087224 */ /* 0x000fc400078e0010 */
[----:B0-----:R-:W-:Y:S02]  /*06b0*/  IMAD.IADD R25, R25, 0x1, -R16 ;  /* 0x0000000119197824 */ /* 0x001fe400078e0a10 */
.L_x_20:
[C---:B-----5:R-:W-:Y:S01]  /*06c0*/  ISETP.GE.AND P0, PT, R9.reuse, R2, PT ;  /* 0x000000020900720c */ /* 0x060fe20003f06270 */
[----:B------:R-:W-:Y:S01]  /*06d0*/  BSSY B1, `(.L_x_15) ;  /* 0x0000024000017945 */ /* 0x000fe20003800000 */
[----:B------:R-:W-:Y:S02]  /*06e0*/  ISETP.LT.AND P1, PT, R9, c[0x0][0x1a0], PT ;  /* 0x0000680009007a0c */ /* 0x000fe40003f21270 */
[----:B------:R-:W-:-:S04]  /*06f0*/  IADD3 R21, R21, -0x1, RZ ;  /* 0xffffffff15157810 */ /* 0x000fc80007ffe0ff */
[----:B------:R-:W-:-:S07]  /*0700*/  ISETP.NE.AND P2, PT, R21, RZ, PT ;  /* 0x000000ff1500720c */ /* 0x000fce0003f45270 */
[----:B------:R-:W-:Y:S05]  /*0710*/  @P0 BRA P1, `(.L_x_16) ;  /* 0x000001f000000947 */ /* 0x000fea0000800000 */
[----:B------:R-:W-:Y:S01]  /*0720*/  IMAD.IADD R14, R8, 0x1, R25 ;  /* 0x00000001080e7824 */ /* 0x000fe200078e0219 */
[----:B------:R-:W-:Y:S01]  /*0730*/  ULDC.64 UR4, c[0x0][0x118] ;  /* 0x0000460000047ab9 */ /* 0x000fe20000000a00 */
[----:B------:R-:W-:-:S04]  /*0740*/  IMAD.MOV.U32 R11, RZ, RZ, 0x4 ;  /* 0x00000004ff0b7424 */ /* 0x000fc800078e00ff */
[----:B------:R-:W-:-:S05]  /*0750*/  IMAD.WIDE R14, R14, R11, c[0x0][0x190] ;  /* 0x000064000e0e7625 */ /* 0x000fca00078e020b */
[----:B------:R-:W2:Y:S02]  /*0760*/  LDG.E R8, [R14.64] ;  /* 0x000000040e087981 */ /* 0x000ea4000c1e1900 */
[----:B--2---:R-:W-:-:S04]  /*0770*/  IMAD.IADD R10, R8, 0x1, R25 ;  /* 0x00000001080a7824 */ /* 0x004fc800078e0219 */
[----:B------:R-:W-:-:S06]  /*0780*/  IMAD.WIDE R10, R10, R11, c[0x0][0x188] ;  /* 0x000062000a0a7625 */ /* 0x000fcc00078e020b */
[----:B------:R-:W2:Y:S02]  /*0790*/  LDG.E R10, [R10.64] ;  /* 0x000000040a0a7981 */ /* 0x000ea4000c1e1900 */
[----:B--2---:R-:W-:-:S04]  /*07a0*/  IADD3 R13, P0, R4, R10, RZ ;  /* 0x0000000a040d7210 */ /* 0x004fc80007f1e0ff */
[----:B------:R-:W-:Y:S02]  /*07b0*/  LEA.HI.X.SX32 R24, R10, R5, 0x1, P0 ;  /* 0x000000050a187211 */ /* 0x000fe400000f0eff */
[----:B------:R-:W-:-:S04]  /*07c0*/  LEA R12, P0, R13, c[0x0][0x160], 0x1 ;  /* 0x000058000d0c7a11 */ /* 0x000fc800078008ff */
[----:B------:R-:W-:-:S05]  /*07d0*/  LEA.HI.X R13, R13, c[0x0][0x164], R24, 0x1, P0 ;  /* 0x000059000d0d7a11 */ /* 0x000fca00000f0c18 */
[----:B------:R-:W2:Y:S01]  /*07e0*/  LDG.E.U16 R12, [R12.64] ;  /* 0x000000040c0c7981 */ /* 0x000ea2000c1e1500 */
[----:B------:R-:W-:Y:S03]  /*07f0*/  BSSY B2, `(.L_x_17) ;  /* 0x0000010000027945 */ /* 0x000fe60003800000 */
[----:B------:R0:W-:Y:S01]  /*0800*/  STS [R23], R10 ;  /* 0x0000000a17007388 */ /* 0x0001e20000000800 */
[----:B--2---:R-:W-:-:S13]  /*0810*/  HSETP2.GT.AND P0, PT, R12.H0_H0, RZ.H0_H0, PT ;  /* 0x200000ff0c007234 */ /* 0x004fda0003f04800 */
[----:B------:R-:W-:Y:S05]  /*0820*/  @!P0 BRA `(.L_x_18) ;  /* 0x000000b000008947 */ /* 0x000fea0003800000 */
[----:B0-----:R-:W-:-:S05]  /*0830*/  HADD2.F32 R11, -RZ, R12.H0_H0 ;  /* 0x2000000cff0b7230 */ /* 0x001fca0000004100 */
[----:B-1----:R-:W-:-:S05]  /*0840*/  FMUL.FTZ R12, R20, R11 ;  /* 0x0000000b140c7220 */ /* 0x002fca0000410000 */
        /* <DEDUP_REMOVED lines=9> */
.L_x_18:
[----:B0-----:R-:W-:Y:S02]  /*08e0*/  HMUL2 R10, R12.H0_H0, R7.H0_H0 ;  /* 0x200000070c0a7232 */ /* 0x001fe40000000800 */
.L_x_19:
[----:B------:R-:W-:Y:S05]  /*08f0*/  BSYNC B2 ;  /* 0x0000000000027941 */ /* 0x000fea0003800000 */
.L_x_17:
[----:B------:R0:W-:Y:S02]  /*0900*/  STS.U16 [R22], R10 ;  /* 0x0000000a16007388 */ /* 0x0001e40000000400 */
.L_x_16:
[----:B------:R-:W-:Y:S05]  /*0910*/  BSYNC B1 ;  /* 0x0000000000017941 */ /* 0x000fea0003800000 */
.L_x_15:
[----:B------:R-:W-:Y:S01]  /*0920*/  IADD3 R9, R9, -0x1, RZ ;  /* 0xffffffff09097810 */ /* 0x000fe20007ffe0ff */
[----:B------:R-:W-:Y:S01]  /*0930*/  IMAD.IADD R25, R25, 0x1, -R19 ;  /* 0x0000000119197824 */ /* 0x000fe200078e0a13 */
[----:B0-----:R-:W-:Y:S02]  /*0940*/  IADD3 R22, R22, -0x2, RZ ;  /* 0xfffffffe16167810 */ /* 0x001fe40007ffe0ff */
[----:B------:R-:W-:Y:S01]  /*0950*/  IADD3 R23, R23, -0x4, RZ ;  /* 0xfffffffc17177810 */ /* 0x000fe20007ffe0ff */
[----:B------:R-:W-:Y:S05]  /*0960*/  @P2 BRA `(.L_x_20) ;  /* 0xfffffd5000002947 */ /* 0x000fea000383ffff */
[----:B------:R-:W-:Y:S05]  /*0970*/  BSYNC B0 ;  /* 0x0000000000007941 */ /* 0x000fea0003800000 */
.L_x_14:
[----:B------:R-:W-:-:S13]  /*0980*/  ISETP.GE.U32.AND P0, PT, R17, 0x3, PT ;  /* 0x000000031100780c */ /* 0x000fda0003f06070 */
[----:B------:R-:W-:Y:S05]  /*0990*/  @!P0 BRA `(.L_x_11) ;  /* 0x00000ab000008947 */ /* 0x000fea0003800000 */
[----:B------:R-:W-:Y:S01]  /*09a0*/  HADD2.F32 R10, -RZ, R7.H0_H0 ;  /* 0x20000007ff0a7230 */ /* 0x000fe20000004100 */
[----:B------:R-:W-:Y:S01]  /*09b0*/  IMAD.MOV.U32 R13, RZ, RZ, c[0x0][0x16c] ;  /* 0x00005b00ff0d7624 */ /* 0x000fe200078e00ff */
[C---:B------:R-:W-:Y:S01]  /*09c0*/  IADD3 R21, R9.reuse, -0x3, RZ ;  /* 0xfffffffd09157810 */ /* 0x040fe20007ffe0ff */
[C---:B------:R-:W-:Y:S01]  /*09d0*/  IMAD R14, R9.reuse, 0x4, R6 ;  /* 0x00000004090e7824 */ /* 0x040fe200078e0206 */
[----:B------:R0:W2:Y:S01]  /*09e0*/  MUFU.RCP R11, R10 ;  /* 0x0000000a000b7308 */ /* 0x0000a20000001000 */
        /* <DEDUP_REMOVED lines=9> */
[----:B0-----:R-:W-:Y:S02]  /*0a80*/  IMAD R25, R13, R25, -R16 ;  /* 0x000000190d197224 */ /* 0x001fe400078e0a10 */
.L_x_41:
[C---:B-----5:R-:W-:Y:S01]  /*0a90*/  ISETP.GE.AND P0, PT, R9.reuse, R2, PT ;  /* 0x000000020900720c */ /* 0x060fe20003f06270 */
[----:B------:R-:W-:Y:S01]  /*0aa0*/  BSSY B0, `(.L_x_21) ;  /* 0x0000023000007945 */ /* 0x000fe20003800000 */
[----:B------:R-:W-:-:S13]  /*0ab0*/  ISETP.LT.AND P1, PT, R9, c[0x0][0x1a0], PT ;  /* 0x0000680009007a0c */ /* 0x000fda0003f21270 */
[----:B------:R-:W-:Y:S05]  /*0ac0*/  @P0 BRA P1, `(.L_x_22) ;  /* 0x0000020000000947 */ /* 0x000fea0000800000 */
[----:B------:R-:W-:Y:S01]  /*0ad0*/  IMAD.IADD R17, R15, 0x1, R0 ;  /* 0x000000010f117824 */ /* 0x000fe200078e0200 */
[----:B------:R-:W-:Y:S01]  /*0ae0*/  ULDC.64 UR4, c[0x0][0x118] ;  /* 0x0000460000047ab9 */ /* 0x000fe20000000a00 */
[----:B------:R-:W-:Y:S02]  /*0af0*/  IMAD.MOV.U32 R19, RZ, RZ, 0x4 ;  /* 0x00000004ff137424 */ /* 0x000fe400078e00ff */
[----:B------:R-:W-:-:S04]  /*0b00*/  IMAD.IADD R26, R8, 0x1, R17 ;  /* 0x00000001081a7824 */ /* 0x000fc800078e0211 */
[----:B------:R-:W-:-:S05]  /*0b10*/  IMAD.WIDE R26, R26, R19, c[0x0][0x190] ;  /* 0x000064001a1a7625 */ /* 0x000fca00078e0213 */
[----:B------:R-:W3:Y:S02]  /*0b20*/  LDG.E R8, [R26.64] ;  /* 0x000000041a087981 */ /* 0x000ee4000c1e1900 */
[----:B---3--:R-:W-:-:S04]  /*0b30*/  IMAD.IADD R18, R17, 0x1, R8 ;  /* 0x0000000111127824 */ /* 0x008fc800078e0208 */
[----:B------:R-:W-:-:S06]  /*0b40*/  IMAD.WIDE R18, R18, R19, c[0x0][0x188] ;  /* 0x0000620012127625 */ /* 0x000fcc00078e0213 */
[----:B------:R-:W3:Y:S02]  /*0b50*/  LDG.E R19, [R18.64] ;  /* 0x0000000412137981 */ /* 0x000ee4000c1e1900 */
[----:B---3--:R-:W-:-:S04]  /*0b60*/  IADD3 R17, P0, R4, R19, RZ ;  /* 0x0000001304117210 */ /* 0x008fc80007f1e0ff */
[----:B-1----:R-:W-:Y:S02]  /*0b70*/  LEA.HI.X.SX32 R20, R19, R5, 0x1, P0 ;  /* 0x0000000513147211 */ /* 0x002fe400000f0eff */
[----:B------:R-:W-:-:S04]  /*0b80*/  LEA R16, P0, R17, c[0x0][0x160], 0x1 ;  /* 0x0000580011107a11 */ /* 0x000fc800078008ff */
[----:B------:R-:W-:-:S05]  /*0b90*/  LEA.HI.X R17, R17, c[0x0][0x164], R20, 0x1, P0 ;  /* 0x0000590011117a11 */ /* 0x000fca00000f0c14 */
[----:B------:R-:W3:Y:S01]  /*0ba0*/  LDG.E.U16 R16, [R16.64] ;  /* 0x0000000410107981 */ /* 0x000ee2000c1e1500 */
[----:B------:R-:W-:Y:S03]  /*0bb0*/  BSSY B1, `(.L_x_23) ;  /* 0x0000010000017945 */ /* 0x000fe60003800000 */
[----:B------:R0:W-:Y:S01]  /*0bc0*/  STS [R14+0x4], R19 ;  /* 0x000004130e007388 */ /* 0x0001e20000000800 */
[----:B---3--:R-:W-:-:S13]  /*0bd0*/  HSETP2.GT.AND P0, PT, R16.H0_H0, RZ.H0_H0, PT ;  /* 0x200000ff10007234 */ /* 0x008fda0003f04800 */
[----:B------:R-:W-:Y:S05]  /*0be0*/  @!P0 BRA `(.L_x_24) ;  /* 0x000000b000008947 */ /* 0x000fea0003800000 */
[----:B0-----:R-:W-:-:S05]  /*0bf0*/  HADD2.F32 R17, -RZ, R16.H0_H0 ;  /* 0x20000010ff117230 */ /* 0x001fca0000004100 */
[----:B--2---:R-:W-:-:S05]  /*0c00*/  FMUL.FTZ R18, R11, R17 ;  /* 0x000000110b127220 */ /* 0x004fca0000410000 */
        /* <DEDUP_REMOVED lines=9> */
.L_x_24:
[----:B0-----:R-:W-:Y:S02]  /*0ca0*/  HMUL2 R16, R16.H0_H0, R7.H0_H0 ;  /* 0x2000000710107232 */ /* 0x001fe40000000800 */
.L_x_25:
[----:B------:R-:W-:Y:S05]  /*0cb0*/  BSYNC B1 ;  /* 0x0000000000017941 */ /* 0x000fea0003800000 */
.L_x_23:
[----:B------:R0:W-:Y:S02]  /*0cc0*/  STS.U16 [R12+0x2], R16 ;  /* 0x000002100c007388 */ /* 0x0001e40000000400 */
.L_x_22:
[----:B------:R-:W-:Y:S05]  /*0cd0*/  BSYNC B0 ;  /* 0x0000000000007941 */ /* 0x000fea0003800000 */
.L_x_21:
[C---:B------:R-:W-:Y:S01]  /*0ce0*/  ISETP.GT.AND P0, PT, R9.reuse, R2, PT ;  /* 0x000000020900720c */ /* 0x040fe20003f04270 */
[----:B------:R-:W-:Y:S01]  /*0cf0*/  BSSY B0, `(.L_x_26) ;  /* 0x0000023000007945 */ /* 0x000fe20003800000 */
[----:B------:R-:W-:-:S13]  /*0d00*/  ISETP.LE.AND P1, PT, R9, c[0x0][0x1a0], PT ;  /* 0x0000680009007a0c */ /* 0x000fda0003f23270 */
        /* <DEDUP_REMOVED lines=12> */
[----:B0-----:R-:W-:-:S04]  /*0dd0*/  LEA R16, P0, R17, c[0x0][0x160], 0x1 ;  /* 0x0000580011107a11 */ /* 0x001fc800078008ff */
[----:B------:R-:W-:-:S05]  /*0de0*/  LEA.HI.X R17, R17, c[0x0][0x164], R20, 0x1, P0 ;  /* 0x0000590011117a11 */ /* 0x000fca00000f0c14 */
[----:B------:R-:W3:Y:S01]  /*0df0*/  LDG.E.U16 R16, [R16.64] ;  /* 0x0000000410107981 */ /* 0x000ee2000c1e1500 */
[----:B------:R-:W-:Y:S03]  /*0e00*/  BSSY B1, `(.L_x_28) ;  /* 0x0000010000017945 */ /* 0x000fe60003800000 */
[----:B------:R0:W-:Y:S01]  /*0e10*/  STS [R14], R19 ;  /* 0x000000130e007388 */ /* 0x0001e20000000800 */
        /* <DEDUP_REMOVED lines=13> */
.L_x_29:
[----:B0-----:R-:W-:Y:S02]  /*0ef0*/  HMUL2 R16, R16.H0_H0, R7.H0_H0 ;  /* 0x2000000710107232 */ /* 0x001fe40000000800 */
.L_x_30:
[----:B------:R-:W-:Y:S05]  /*0f00*/  BSYNC B1 ;  /* 0x0000000000017941 */ /* 0x000fea0003800000 */
.L_x_28:
[----:B------:R0:W-:Y:S02]  /*0f10*/  STS.U16 [R12], R16 ;  /* 0x000000100c007388 */ /* 0x0001e40000000400 */
.L_x_27:
[----:B------:R-:W-:Y:S05]  /*0f20*/  BSYNC B0 ;  /* 0x0000000000007941 */ /* 0x000fea0003800000 */
.L_x_26:
[----:B------:R-:W-:Y:S01]  /*0f30*/  IADD3 R17, R9, -0x2, RZ ;  /* 0xfffffffe09117810 */ /* 0x000fe20007ffe0ff */
[----:B------:R-:W-:Y:S03]  /*0f40*/  BSSY B0, `(.L_x_31) ;  /* 0x0000024000007945 */ /* 0x000fe60003800000 */
[C---:B------:R-:W-:Y:S02]  /*0f50*/  ISETP.GE.AND P0, PT, R17.reuse, R2, PT ;  /* 0x000000021100720c */ /* 0x040fe40003f06270 */
        /* <DEDUP_REMOVED lines=17> */
[----:B------:R0:W-:Y:S01]  /*1070*/  STS [R14+-0x4], R19 ;  /* 0xfffffc130e007388 */ /* 0x0001e20000000800 */
        /* <DEDUP_REMOVED lines=13> */
.L_x_34:
[----:B0-----:R-:W-:Y:S02]  /*1150*/  HMUL2 R16, R16.H0_H0, R7.H0_H0 ;  /* 0x2000000710107232 */ /* 0x001fe40000000800 */
.L_x_35:
[----:B------:R-:W-:Y:S05]  /*1160*/  BSYNC B1 ;  /* 0x0000000000017941 */ /* 0x000fea0003800000 */
.L_x_33:
[----:B------:R0:W-:Y:S02]  /*1170*/  STS.U16 [R12+-0x2], R16 ;  /* 0xfffffe100c007388 */ /* 0x0001e40000000400 */
.L_x_32:
[----:B------:R-:W-:Y:S05]  /*1180*/  BSYNC B0 ;  /* 0x0000000000007941 */ /* 0x000fea0003800000 */
.L_x_31:
[----:B------:R-:W-:Y:S01]  /*1190*/  IADD3 R17, R9, -0x3, RZ ;  /* 0xfffffffd09117810 */ /* 0x000fe20007ffe0ff */
[----:B------:R-:W-:Y:S03]  /*11a0*/  BSSY B0, `(.L_x_36) ;  /* 0x0000024000007945 */ /* 0x000fe60003800000 */
[C---:B------:R-:W-:Y:S02]  /*11b0*/  ISETP.GE.AND P0, PT, R17.reuse, R2, PT ;  /* 0x000000021100720c */ /* 0x040fe40003f06270 */
[----:B------:R-:W-:-:S13]  /*11c0*/  ISETP.LT.AND P1, PT, R17, c[0x0][0x1a0], PT ;  /* 0x0000680011007a0c */ /* 0x000fda0003f21270 */
[----:B------:R-:W-:Y:S05]  /*11d0*/  @P0 BRA P1, `(.L_x_37) ;  /* 0x0000020000000947 */ /* 0x000fea0000800000 */
[----:B------:R-:W-:Y:S01]  /*11e0*/  IMAD.IADD R17, R21, 0x1, R0 ;  /* 0x0000000115117824 */ /* 0x000fe200078e0200 */
[----:B------:R-:W-:Y:S01]  /*11f0*/  ULDC.64 UR4, c[0x0][0x118] ;  /* 0x0000460000047ab9 */ /* 0x000fe20000000a00 */
[----:B0-----:R-:W-:Y:S02]  /*1200*/  IMAD.MOV.U32 R16, RZ, RZ, 0x4 ;  /* 0x00000004ff107424 */ /* 0x001fe400078e00ff */
        /* <DEDUP_REMOVED lines=26> */
.L_x_39:
[----:B0-----:R-:W-:Y:S02]  /*13b0*/  HMUL2 R16, R18.H0_H0, R7.H0_H0 ;  /* 0x2000000712107232 */ /* 0x001fe40000000800 */
.L_x_40:
[----:B------:R-:W-:Y:S05]  /*13c0*/  BSYNC B1 ;  /* 0x0000000000017941 */ /* 0x000fea0003800000 */
.L_x_38:
[----:B------:R0:W-:Y:S02]  /*13d0*/  STS.U16 [R12+-0x4], R16 ;  /* 0xfffffc100c007388 */ /* 0x0001e40000000400 */
.L_x_37:
[----:B------:R-:W-:Y:S05]  /*13e0*/  BSYNC B0 ;  /* 0x0000000000007941 */ /* 0x000fea0003800000 */
.L_x_36:
[----:B------:R-:W-:Y:S01]  /*13f0*/  ISETP.GT.AND P0, PT, R9, 0x3, PT ;  /* 0x000000030900780c */ /* 0x000fe20003f04270 */
[----:B------:R-:W-:Y:S01]  /*1400*/  IMAD R0, R13, -0x4, R0 ;  /* 0xfffffffc0d007824 */ /* 0x000fe200078e0200 */
[----:B------:R-:W-:Y:S02]  /*1410*/  IADD3 R9, R9, -0x4, RZ ;  /* 0xfffffffc09097810 */ /* 0x000fe40007ffe0ff */
[----:B0-----:R-:W-:Y:S02]  /*1420*/  IADD3 R12, R12, -0x8, RZ ;  /* 0xfffffff80c0c7810 */ /* 0x001fe40007ffe0ff */
[----:B------:R-:W-:-:S07]  /*1430*/  IADD3 R14, R14, -0x10, RZ ;  /* 0xfffffff00e0e7810 */ /* 0x000fce0007ffe0ff */
[----:B------:R-:W-:Y:S05]  /*1440*/  @P0 BRA `(.L_x_41) ;  /* 0xfffff64000000947 */ /* 0x000fea000383ffff */
.L_x_11:
[----:B0-----:R-:W-:Y:S01]  /*1450*/  WARPSYNC 0xffffffff ;  /* 0xffffffff00007948 */ /* 0x001fe20003800000 */
[----:B------:R-:W-:Y:S01]  /*1460*/  BAR.SYNC.DEFER_BLOCKING 0x0 ;  /* 0x0000000000007b1d */ /* 0x000fe20000010000 */
[----:B------:R-:W-:-:S13]  /*1470*/  ISETP.GE.AND P0, PT, R3, c[0x0][0x178], PT ;  /* 0x00005e0003007a0c */ /* 0x000fda0003f06270 */
[----:B------:R-:W-:Y:S05]  /*1480*/  @P0 EXIT ;  /* 0x000000000000094d */ /* 0x000fea0003800000 */
.L_x_44:
        /* <DEDUP_REMOVED lines=8> */
[----:B------:R-:W3:Y:S01]  /*1510*/  LDS.U16 R7, [R7] ;  /* 0x0000000007077984 */ /* 0x000ee20000000400 */
[----:B0-----:R-:W-:-:S04]  /*1520*/  IADD3 R9, P0, R4, R0, RZ ;  /* 0x0000000004097210 */ /* 0x001fc80007f1e0ff */
[----:B------:R-:W-:Y:S02]  /*1530*/  LEA.HI.X.SX32 R10, R0, R5, 0x1, P0 ;  /* 0x00000005000a7211 */ /* 0x000fe400000f0eff */
[----:B------:R-:W-:-:S04]  /*1540*/  LEA R8, P0, R9, c[0x0][0x160], 0x1 ;  /* 0x0000580009087a11 */ /* 0x000fc800078008ff */
[----:B------:R-:W-:-:S05]  /*1550*/  LEA.HI.X R9, R9, c[0x0][0x164], R10, 0x1, P0 ;  /* 0x0000590009097a11 */ /* 0x000fca00000f0c0a */
[----:B---3--:R0:W-:Y:S04]  /*1560*/  STG.E.U16 [R8.64], R7 ;  /* 0x0000000708007986 */ /* 0x0081e8000c101504 */
.L_x_43:
[----:B------:R-:W-:Y:S05]  /*1570*/  BSYNC B0 ;  /* 0x0000000000007941 */ /* 0x000fea0003800000 */
.L_x_42:
[----:B------:R-:W-:-:S04]  /*1580*/  IADD3 R3, R3, c[0x0][0x0], RZ ;  /* 0x0000000003037a10 */ /* 0x000fc80007ffe0ff */
[----:B------:R-:W-:-:S13]  /*1590*/  ISETP.GE.AND P0, PT, R3, c[0x0][0x178], PT ;  /* 0x00005e0003007a0c */ /* 0x000fda0003f06270 */
[----:B------:R-:W-:Y:S05]  /*15a0*/  @!P0 BRA `(.L_x_44) ;  /* 0xfffffee000008947 */ /* 0x000fea000383ffff */
[----:B------:R-:W-:Y:S05]  /*15b0*/  EXIT ;  /* 0x000000000000794d */ /* 0x000fea0003800000 */
.L_x_45:
        /* <DEDUP_REMOVED lines=12> */
.L_x_89:


//--------------------- .text._ZN17fastertransformer20add_bias_temperatureI6__halfEEvPT_PKS2_iiiif --------------------------
	.section	.text._ZN17fastertransformer20add_bias_temperatureI6__halfEEvPT_PKS2_iiiif,"ax",@progbits
	.sectioninfo	@"SHI_REGISTERS=12"
	.align	128
        .global         _ZN17fastertransformer20add_bias_temperatureI6__halfEEvPT_PKS2_iiiif
        .type           _ZN17fastertransformer20add_bias_temperatureI6__halfEEvPT_PKS2_iiiif,@function
        .size           _ZN17fastertransformer20add_bias_temperatureI6__halfEEvPT_PKS2_iiiif,(.L_x_90 - _ZN17fastertransformer20add_bias_temperatureI6__halfEEvPT_PKS2_iiiif)
        .other          _ZN17fastertransformer20add_bias_temperatureI6__halfEEvPT_PKS2_iiiif,@"STO_CUDA_ENTRY STV_DEFAULT"
_ZN17fastertransformer20add_bias_temperatureI6__halfEEvPT_PKS2_iiiif:
.text._ZN17fastertransformer20add_bias_temperatureI6__halfEEvPT_PKS2_iiiif:
[----:B------:R-:W-:Y:S02]  /*0000*/  IMAD.MOV.U32 R1, RZ, RZ, c[0x0][0x28] ;  /* 0x00000a00ff017624 */ /* 0x000fe400078e00ff */
[----:B------:R-:W0:Y:S04]  /*0010*/  S2R R0, SR_CTAID.X ;  /* 0x0000000000007919 */ /* 0x000e280000002500 */
[----:B------:R-:W0:Y:S02]  /*0020*/  S2R R3, SR_TID.X ;  /* 0x0000000000037919 */ /* 0x000e240000002100 */
[----:B0-----:R-:W-:-:S05]  /*0030*/  IMAD R0, R0, c[0x0][0x0], R3 ;  /* 0x0000000000007a24 */ /* 0x001fca00078e0203 */
[----:B------:R-:W-:-:S13]  /*0040*/  ISETP.GE.AND P0, PT, R0, c[0x0][0x17c], PT ;  /* 0x00005f0000007a0c */ /* 0x000fda0003f06270 */
[----:B------:R-:W-:Y:S05]  /*0050*/  @P0 EXIT ;  /* 0x000000000000094d */ /* 0x000fea0003800000 */
[----:B------:R-:W0:Y:S01]  /*0060*/  S2UR UR4, SR_CTAID.Y ;  /* 0x00000000000479c3 */ /* 0x000e220000002600 */
[----:B------:R-:W-:Y:S01]  /*0070*/  IMAD.MOV.U32 R2, RZ, RZ, c[0x0][0x180] ;  /* 0x00006000ff027624 */ /* 0x000fe200078e00ff */
[----:B------:R-:W-:Y:S01]  /*0080*/  ISETP.NE.U32.AND P0, PT, RZ, c[0x0][0x168], PT ;  /* 0x00005a00ff007a0c */ /* 0x000fe20003f05070 */
[----:B------:R-:W-:Y:S02]  /*0090*/  ULDC UR5, c[0x0][0x17c] ;  /* 0x00005f0000057ab9 */ /* 0x000fe40000000800 */
[----:B------:R-:W-:Y:S01]  /*00a0*/  FADD.FTZ R2, R2, 9.9999999747524270788e-07 ;  /* 0x358637bd02027421 */ /* 0x000fe20000010000 */
[----:B------:R-:W-:Y:S01]  /*00b0*/  ISETP.NE.AND.EX P0, PT, RZ, c[0x0][0x16c], PT, P0 ;  /* 0x00005b00ff007a0c */ /* 0x000fe20003f05300 */
[----:B------:R-:W-:-:S04]  /*00c0*/  ULDC.64 UR6, c[0x0][0x118] ;  /* 0x0000460000067ab9 */ /* 0x000fc80000000a00 */
[----:B------:R-:W1:Y:S01]  /*00d0*/  MUFU.RCP R2, R2 ;  /* 0x0000000200027308 */ /* 0x000e620000001000 */
[----:B0-----:R-:W-:Y:S01]  /*00e0*/  UIMAD UR4, UR4, UR5, URZ ;  /* 0x00000005040472a4 */ /* 0x001fe2000f8e023f */
[----:B-1----:R-:W-:-:S03]  /*00f0*/  F2FP.PACK_AB R6, RZ, R2 ;  /* 0x00000002ff06723e */ /* 0x002fc600000000ff */
[----:B------:R-:W-:-:S03]  /*0100*/  USHF.R.S32.HI UR5, URZ, 0x1f, UR4 ;  /* 0x0000001f3f057899 */ /* 0x000fc60008011404 */
[----:B------:R-:W-:Y:S05]  /*0110*/  @!P0 BRA `(.L_x_46) ;  /* 0x0000015000008947 */ /* 0x000fea0003800000 */
.L_x_47:
[C---:B------:R-:W-:Y:S01]  /*0120*/  ISETP.GE.AND P0, PT, R0.reuse, c[0x0][0x178], PT ;  /* 0x00005e0000007a0c */ /* 0x040fe20003f06270 */
[----:B------:R-:W-:Y:S01]  /*0130*/  IMAD.MOV.U32 R9, RZ, RZ, 0xfbff ;  /* 0x0000fbffff097424 */ /* 0x000fe200078e00ff */
[----:B------:R-:W-:Y:S02]  /*0140*/  SHF.R.S32.HI R7, RZ, 0x1f, R0 ;  /* 0x0000001fff077819 */ /* 0x000fe40000011400 */
[----:B------:R-:W-:-:S04]  /*0150*/  IADD3 R3, P1, R0, UR4, RZ ;  /* 0x0000000400037c10 */ /* 0x000fc8000ff3e0ff */
[----:B------:R-:W-:Y:S02]  /*0160*/  IADD3.X R8, R7, UR5, RZ, P1, !PT ;  /* 0x0000000507087c10 */ /* 0x000fe40008ffe4ff */
[----:B------:R-:W-:-:S03]  /*0170*/  LEA R4, P1, R3, c[0x0][0x160], 0x1 ;  /* 0x0000580003047a11 */ /* 0x000fc600078208ff */
[C---:B------:R-:W-:Y:S02]  /*0180*/  @!P0 LEA R2, P2, R0.reuse, c[0x0][0x168], 0x1 ;  /* 0x00005a0000028a11 */ /* 0x040fe400078408ff */
[----:B------:R-:W-:Y:S02]  /*0190*/  LEA.HI.X R5, R3, c[0x0][0x164], R8, 0x1, P1 ;  /* 0x0000590003057a11 */ /* 0x000fe400008f0c08 */
[--C-:B------:R-:W-:Y:S02]  /*01a0*/  @!P0 LEA.HI.X R3, R0, c[0x0][0x16c], R7.reuse, 0x1, P2 ;  /* 0x00005b0000038a11 */ /* 0x100fe400010f0c07 */
[----:B------:R-:W-:-:S05]  /*01b0*/  @P0 PRMT R7, R9, 0x7610, R7 ;  /* 0x0000761009070816 */ /* 0x000fca0000000007 */
[----:B------:R0:W-:Y:S04]  /*01c0*/  @P0 STG.E.U16 [R4.64], R7 ;  /* 0x0000000704000986 */ /* 0x0001e8000c101506 */
[----:B------:R-:W2:Y:S04]  /*01d0*/  @!P0 LDG.E.U16 R2, [R2.64] ;  /* 0x0000000602028981 */ /* 0x000ea8000c1e1500 */
[----:B------:R-:W2:Y:S02]  /*01e0*/  @!P0 LDG.E.U16 R9, [R4.64] ;  /* 0x0000000604098981 */ /* 0x000ea4000c1e1500 */
[----:B--2---:R-:W-:Y:S01]  /*01f0*/  @!P0 HADD2 R3, R9.H0_H0, R2.H0_H0 ;  /* 0x2000000209038230 */ /* 0x004fe20000000800 */
[----:B------:R-:W-:-:S03]  /*0200*/  IMAD.MOV.U32 R9, RZ, RZ, c[0x0][0x0] ;  /* 0x00000000ff097624 */ /* 0x000fc600078e00ff */
[----:B------:R-:W-:Y:S01]  /*0210*/  @!P0 HMUL2 R3, R3.H0_H0, R6.H0_H0 ;  /* 0x2000000603038232 */ /* 0x000fe20000000800 */
[----:B------:R-:W-:-:S04]  /*0220*/  IMAD R0, R9, c[0x0][0xc], R0 ;  /* 0x0000030009007a24 */ /* 0x000fc800078e0200 */
[----:B------:R0:W-:Y:S01]  /*0230*/  @!P0 STG.E.U16 [R4.64], R3 ;  /* 0x0000000304008986 */ /* 0x0001e2000c101506 */
[----:B------:R-:W-:-:S13]  /*0240*/  ISETP.GE.AND P0, PT, R0, c[0x0][0x17c], PT ;  /* 0x00005f0000007a0c */ /* 0x000fda0003f06270 */
[----:B0-----:R-:W-:Y:S05]  /*0250*/  @!P0 BRA `(.L_x_47) ;  /* 0xfffffec000008947 */ /* 0x001fea000383ffff */
[----:B------:R-:W-:Y:S05]  /*0260*/  EXIT ;  /* 0x000000000000794d */ /* 0x000fea0003800000 */
.L_x_46:
[C---:B------:R-:W-:Y:S01]  /*0270*/  IADD3 R3, P1, R0.reuse, UR4, RZ ;  /* 0x0000000400037c10 */ /* 0x040fe2000ff3e0ff */
[----:B------:R-:W-:Y:S01]  /*0280*/  IMAD.MOV.U32 R7, RZ, RZ, 0xfbff ;  /* 0x0000fbffff077424 */ /* 0x000fe200078e00ff */
[C---:B------:R-:W-:Y:S02]  /*0290*/  ISETP.GE.AND P0, PT, R0.reuse, c[0x0][0x178], PT ;  /* 0x00005e0000007a0c */ /* 0x040fe40003f06270 */
[----:B------:R-:W-:Y:S02]  /*02a0*/  LEA.HI.X.SX32 R4, R0, UR5, 0x1, P1 ;  /* 0x0000000500047c11 */ /* 0x000fe400088f0eff */
[----:B------:R-:W-:-:S04]  /*02b0*/  LEA R2, P1, R3, c[0x0][0x160], 0x1 ;  /* 0x0000580003027a11 */ /* 0x000fc800078208ff */
[----:B------:R-:W-:-:S05]  /*02c0*/  LEA.HI.X R3, R3, c[0x0][0x164], R4, 0x1, P1 ;  /* 0x0000590003037a11 */ /* 0x000fca00008f0c04 */
[----:B------:R0:W-:Y:S04]  /*02d0*/  @P0 STG.E.U16 [R2.64], R7 ;  /* 0x0000000702000986 */ /* 0x0001e8000c101506 */
[----:B------:R-:W2:Y:S01]  /*02e0*/  @!P0 LDG.E.U16 R4, [R2.64] ;  /* 0x0000000602048981 */ /* 0x000ea2000c1e1500 */
[----:B------:R-:W-:-:S04]  /*02f0*/  IMAD.MOV.U32 R5, RZ, RZ, c[0x0][0x0] ;  /* 0x00000000ff057624 */ /* 0x000fc800078e00ff */
[----:B------:R-:W-:Y:S01]  /*0300*/  IMAD R0, R5, c[0x0][0xc], R0 ;  /* 0x0000030005007a24 */ /* 0x000fe200078e0200 */
[----:B--2---:R-:W-:-:S04]  /*0310*/  @!P0 HADD2 R4, R4.H0_H0, RZ.H0_H0 ;  /* 0x200000ff04048230 */ /* 0x004fc80000000800 */
[----:B------:R-:W-:-:S05]  /*0320*/  @!P0 HMUL2 R4, R4.H0_H0, R6.H0_H0 ;  /* 0x2000000604048232 */ /* 0x000fca0000000800 */
[----:B------:R0:W-:Y:S01]  /*0330*/  @!P0 STG.E.U16 [R2.64], R4 ;  /* 0x0000000402008986 */ /* 0x0001e2000c101506 */
[----:B------:R-:W-:-:S13]  /*0340*/  ISETP.GE.AND P0, PT, R0, c[0x0][0x17c], PT ;  /* 0x00005f0000007a0c */ /* 0x000fda0003f06270 */
[----:B0-----:R-:W-:Y:S05]  /*0350*/  @!P0 BRA `(.L_x_46) ;  /* 0xffffff1000008947 */ /* 0x001fea000383ffff */
[----:B------:R-:W-:Y:S05]  /*0360*/  EXIT ;  /* 0x000000000000794d */ /* 0x000fea0003800000 */
.L_x_48:
        /* <DEDUP_REMOVED lines=9> */
.L_x_90:


//--------------------- .text._ZN17fastertransformer24apply_min_length_penaltyIfEEvPT_iPKiS4_iii --------------------------
	.section	.text._ZN17fastertransformer24apply_min_length_penaltyIfEEvPT_iPKiS4_iii,"ax",@progbits
	.sectioninfo	@"SHI_REGISTERS=12"
	.align	128
        .global         _ZN17fastertransformer24apply_min_length_penaltyIfEEvPT_iPKiS4_iii
        .type           _ZN17fastertransformer24apply_min_length_penaltyIfEEvPT_iPKiS4_iii,@function
        .size           _ZN17fastertransformer24apply_min_length_penaltyIfEEvPT_iPKiS4_iii,(.L_x_91 - _ZN17fastertransformer24apply_min_length_penaltyIfEEvPT_iPKiS4_iii)
        .other          _ZN17fastertransformer24apply_min_length_penaltyIfEEvPT_iPKiS4_iii,@"STO_CUDA_ENTRY STV_DEFAULT"
_ZN17fastertransformer24apply_min_length_penaltyIfEEvPT_iPKiS4_iii:
.text._ZN17fastertransformer24apply_min_length_penaltyIfEEvPT_iPKiS4_iii:
        /* <DEDUP_REMOVED lines=17> */
[----:B0-----:R-:W-:Y:S01]  /*0110*/  MOV R2, RZ ;  /* 0x000000ff00027202 */ /* 0x001fe20000000f00 */
[----:B-1----:R-:W-:-:S04]  /*0120*/  IMAD.MOV R6, RZ, RZ, -R3 ;  /* 0x000000ffff067224 */ /* 0x002fc800078e0a03 */
[----:B------:R-:W-:Y:S01]  /*0130*/  IMAD R9, R6, R7, RZ ;  /* 0x0000000706097224 */ /* 0x000fe200078e02ff */
[----:B------:R-:W-:-:S03]  /*0140*/  IABS R6, R5 ;  /* 0x0000000500067213 */ /* 0x000fc60000000000 */
[----:B------:R-:W-:Y:S01]  /*0150*/  IMAD.HI.U32 R3, R3, R9, R2 ;  /* 0x0000000903037227 */ /* 0x000fe200078e0002 */
[----:B------:R-:W-:-:S04]  /*0160*/  LOP3.LUT R2, R5, c[0x0][0x184], RZ, 0x3c, !PT ;  /* 0x0000610005027a12 */ /* 0x000fc800078e3cff */
[----:B------:R-:W-:Y:S01]  /*0170*/  ISETP.GE.AND P1, PT, R2, RZ, PT ;  /* 0x000000ff0200720c */ /* 0x000fe20003f26270 */
[----:B------:R-:W-:-:S04]  /*0180*/  IMAD.HI.U32 R3, R3, R6, RZ ;  /* 0x0000000603037227 */ /* 0x000fc800078e00ff */
[----:B------:R-:W-:-:S04]  /*0190*/  IMAD.MOV R4, RZ, RZ, -R3 ;  /* 0x000000ffff047224 */ /* 0x000fc800078e0a03 */
[----:B------:R-:W-:-:S05]  /*01a0*/  IMAD R4, R7, R4, R6 ;  /* 0x0000000407047224 */ /* 0x000fca00078e0206 */
[----:B------:R-:W-:-:S13]  /*01b0*/  ISETP.GT.U32.AND P2, PT, R7, R4, PT ;  /* 0x000000040700720c */ /* 0x000fda0003f44070 */
[-C--:B------:R-:W-:Y:S02]  /*01c0*/  @!P2 IADD3 R4, R4, -R7.reuse, RZ ;  /* 0x800000070404a210 */ /* 0x080fe40007ffe0ff */
[----:B------:R-:W-:Y:S02]  /*01d0*/  @!P2 IADD3 R3, R3, 0x1, RZ ;  /* 0x000000010303a810 */ /* 0x000fe40007ffe0ff */
[----:B------:R-:W-:Y:S02]  /*01e0*/  ISETP.GE.U32.AND P0, PT, R4, R7, PT ;  /* 0x000000070400720c */ /* 0x000fe40003f06070 */
[----:B------:R-:W-:-:S11]  /*01f0*/  ISETP.NE.AND P2, PT, RZ, c[0x0][0x184], PT ;  /* 0x00006100ff007a0c */ /* 0x000fd60003f45270 */
[----:B------:R-:W-:-:S05]  /*0200*/  @P0 IADD3 R3, R3, 0x1, RZ ;  /* 0x0000000103030810 */ /* 0x000fca0007ffe0ff */
[----:B------:R-:W-:Y:S01]  /*0210*/  @!P1 IMAD.MOV R3, RZ, RZ, -R3 ;  /* 0x000000ffff039224 */ /* 0x000fe200078e0a03 */
[----:B------:R-:W-:-:S05]  /*0220*/  @!P2 LOP3.LUT R3, RZ, c[0x0][0x184], RZ, 0x33, !PT ;  /* 0x00006100ff03aa12 */ /* 0x000fca00078e33ff */
[----:B------:R-:W-:-:S06]  /*0230*/  IMAD.WIDE R2, R3, R0, c[0x0][0x170] ;  /* 0x00005c0003027625 */ /* 0x000fcc00078e0200 */
[----:B------:R-:W2:Y:S01]  /*0240*/  LDG.E R2, [R2.64] ;  /* 0x0000000402027981 */ /* 0x000ea2000c1e1900 */
[----:B------:R-:W-:Y:S01]  /*0250*/  MOV R7, 0xff7fffff ;  /* 0xff7fffff00077802 */ /* 0x000fe20000000f00 */
[----:B--2---:R-:W-:-:S04]  /*0260*/  IMAD R5, R5, c[0x0][0x188], R2 ;  /* 0x0000620005057a24 */ /* 0x004fc800078e0202 */
[----:B------:R-:W-:-:S05]  /*0270*/  IMAD.WIDE R4, R5, R0, c[0x0][0x160] ;  /* 0x0000580005047625 */ /* 0x000fca00078e0200 */
[----:B------:R-:W-:Y:S01]  /*0280*/  STG.E [R4.64], R7 ;  /* 0x0000000704007986 */ /* 0x000fe2000c101904 */
[----:B------:R-:W-:Y:S05]  /*0290*/  EXIT ;  /* 0x000000000000794d */ /* 0x000fea0003800000 */
.L_x_49:
        /* <DEDUP_REMOVED lines=14> */
.L_x_91:


//--------------------- .text._ZN17fastertransformer24apply_repetition_penaltyIfLb1EEEvPT_iiiiiPKiS4_S4_S4_if --------------------------
	.section	.text._ZN17fastertransformer24apply_repetition_penaltyIfLb1EEEvPT_iiiiiPKiS4_S4_S4_if,"ax",@progbits
	.sectioninfo	@"SHI_REGISTERS=32"
	.align	128
        .global         _ZN17fastertransformer24apply_repetition_penaltyIfLb1EEEvPT_iiiiiPKiS4_S4_S4_if
        .type           _ZN17fastertransformer24apply_repetition_penaltyIfLb1EEEvPT_iiiiiPKiS4_S4_S4_if,@function
        .size           _ZN17fastertransformer24apply_repetition_penaltyIfLb1EEEvPT_iiiiiPKiS4_S4_S4_if,(.L_x_92 - _ZN17fastertransformer24apply_repetition_penaltyIfLb1EEEvPT_iiiiiPKiS4_S4_S4_if)
        .other          _ZN17fastertransformer24apply_repetition_penaltyIfLb1EEEvPT_iiiiiPKiS4_S4_S4_if,@"STO_CUDA_ENTRY STV_DEFAULT"
_ZN17fastertransformer24apply_repetition_penaltyIfLb1EEEvPT_iiiiiPKiS4_S4_S4_if:
.text._ZN17fastertransformer24apply_repetition_penaltyIfLb1EEEvPT_iiiiiPKiS4_S4_S4_if:
        /* <DEDUP_REMOVED lines=22> */
.L_x_50:
        /* <DEDUP_REMOVED lines=24> */
[----:B------:R-:W2:Y:S01]  /*02e0*/  LDG.E R10, [R10.64] ;  /* 0x000000040a0a7981 */ /* 0x000ea2000c1e1900 */
[----:B------:R-:W-:Y:S01]  /*02f0*/  ULDC UR4, c[0x0][0x178] ;  /* 0x00005e0000047ab9 */ /* 0x000fe20000000800 */
[----:B------:R-:W-:Y:S01]  /*0300*/  ISETP.GE.AND P0, PT, R0, 0x2, PT ;  /* 0x000000020000780c */ /* 0x000fe20003f06270 */
[----:B------:R-:W-:-:S09]  /*0310*/  USHF.L.U32 UR4, UR4, 0x2, URZ ;  /* 0x0000000204047899 */ /* 0x000fd2000800063f */
[----:B------:R0:W-:Y:S01]  /*0320*/  STS [R5+UR4+-0x4], R9 ;  /* 0xfffffc0905007988 */ /* 0x0001e20008000804 */
[----:B--2---:R-:W-:-:S05]  /*0330*/  FADD.FTZ R13, R10, -c[0x0][0x1a4] ;  /* 0x800069000a0d7621 */ /* 0x004fca0000010000 */
[----:B------:R0:W-:Y:S01]  /*0340*/  STS [R0.X4+-0x4], R13 ;  /* 0xfffffc0d00007388 */ /* 0x0001e20000004800 */
[----:B------:R-:W-:Y:S05]  /*0350*/  @!P0 BRA `(.L_x_51) ;  /* 0x000009b000008947 */ /* 0x000fea0003800000 */
[----:B------:R-:W-:Y:S02]  /*0360*/  IABS R12, c[0x0][0x16c] ;  /* 0x00005b00000c7a13 */ /* 0x000fe40000000000 */
[----:B0-----:R-:W-:Y:S02]  /*0370*/  IABS R13, R7 ;  /* 0x00000007000d7213 */ /* 0x001fe40000000000 */
[----:B------:R-:W0:Y:S01]  /*0380*/  I2F.RP R10, R12 ;  /* 0x0000000c000a7306 */ /* 0x000e220000209400 */
        /* <DEDUP_REMOVED lines=8> */
[----:B------:R-:W-:-:S03]  /*0410*/  IADD3 R8, R0, -0x1, RZ ;  /* 0xffffffff00087810 */ /* 0x000fc60007ffe0ff */
[----:B------:R-:W-:Y:S01]  /*0420*/  IMAD.MOV.U32 R11, RZ, RZ, R13 ;  /* 0x000000ffff0b7224 */ /* 0x000fe200078e000d */
[----:B------:R-:W-:-:S03]  /*0430*/  LOP3.LUT P3, R10, R8, 0x3, RZ, 0xc0, !PT ;  /* 0x00000003080a7812 */ /* 0x000fc6000786c0ff */
[----:B------:R-:W-:-:S04]  /*0440*/  IMAD.HI.U32 R9, R9, R11, RZ ;  /* 0x0000000b09097227 */ /* 0x000fc800078e00ff */
[----:B------:R-:W-:-:S04]  /*0450*/  IMAD.MOV R9, RZ, RZ, -R9 ;  /* 0x000000ffff097224 */ /* 0x000fc800078e0a09 */
[----:B------:R-:W-:Y:S01]  /*0460*/  IMAD R11, R12, R9, R11 ;  /* 0x000000090c0b7224 */ /* 0x000fe200078e020b */
[----:B------:R-:W-:-:S04]  /*0470*/  IADD3 R9, R0, -0x2, RZ ;  /* 0xfffffffe00097810 */ /* 0x000fc80007ffe0ff */
        /* <DEDUP_REMOVED lines=11> */
[----:B------:R-:W-:Y:S01]  /*0530*/  UIADD3 UR4, UR4, -0x8, URZ ;  /* 0xfffffff804047890 */ /* 0x000fe2000fffe03f */
[----:B------:R-:W-:Y:S01]  /*0540*/  BSSY B0, `(.L_x_52) ;  /* 0x000001f000007945 */ /* 0x000fe20003800000 */
[----:B------:R-:W-:Y:S02]  /*0550*/  IMAD.MOV.U32 R8, RZ, RZ, R11 ;  /* 0x000000ffff087224 */ /* 0x000fe400078e000b */
[----:B------:R-:W-:Y:S02]  /*0560*/  IMAD R0, R0, c[0x0][0x168], RZ ;  /* 0x00005a0000007a24 */ /* 0x000fe400078e02ff */
[----:B------:R-:W-:Y:S02]  /*0570*/  IMAD.U32 R18, RZ, RZ, UR4 ;  /* 0x00000004ff127e24 */ /* 0x000fe4000f8e00ff */
[----:B------:R-:W-:-:S04]  /*0580*/  IMAD R12, R9, R0, R7 ;  /* 0x00000000090c7224 */ /* 0x000fc800078e0207 */
[----:B------:R-:W-:Y:S02]  /*0590*/  IMAD.IADD R19, R12, 0x1, -R11 ;  /* 0x000000010c137824 */ /* 0x000fe400078e0a0b */
.L_x_53:
        /* <DEDUP_REMOVED lines=13> */
[----:B------:R-:W-:-:S05]  /*0670*/  @!P0 LEA.HI.X R13, R13, c[0x0][0x164], R20, 0x2, P2 ;  /* 0x000059000d0d8a11 */ /* 0x000fca00010f1414 */
[----:B------:R-:W2:Y:S01]  /*0680*/  @!P0 LDG.E R12, [R12.64] ;  /* 0x000000040c0c8981 */ /* 0x000ea2000c1e1900 */
[----:B------:R-:W-:Y:S01]  /*0690*/  @!P0 IMAD.IADD R20, R18, 0x1, R5 ;  /* 0x0000000112148824 */ /* 0x000fe200078e0205 */
[----:B------:R-:W-:Y:S01]  /*06a0*/  IADD3 R10, R10, -0x1, RZ ;  /* 0xffffffff0a0a7810 */ /* 0x000fe20007ffe0ff */
[----:B------:R-:W-:Y:S01]  /*06b0*/  IMAD.IADD R19, R19, 0x1, -R0 ;  /* 0x0000000113137824 */ /* 0x000fe200078e0a00 */
[----:B------:R-:W-:Y:S02]  /*06c0*/  IADD3 R9, R9, -0x1, RZ ;  /* 0xffffffff09097810 */ /* 0x000fe40007ffe0ff */
[----:B------:R-:W-:Y:S01]  /*06d0*/  @!P0 STS [R20], R17 ;  /* 0x0000001114008388 */ /* 0x000fe20000000800 */
[----:B--2---:R-:W-:-:S05]  /*06e0*/  @!P0 FADD.FTZ R21, R12, -c[0x0][0x1a4] ;  /* 0x800069000c158621 */ /* 0x004fca0000010000 */
[----:B------:R0:W-:Y:S01]  /*06f0*/  @!P0 STS [R18], R21 ;  /* 0x0000001512008388 */ /* 0x0001e20000000800 */
[----:B------:R-:W-:Y:S02]  /*0700*/  ISETP.NE.AND P0, PT, R10, RZ, PT ;  /* 0x000000ff0a00720c */ /* 0x000fe40003f05270 */
[----:B0-----:R-:W-:-:S11]  /*0710*/  IADD3 R18, R18, -0x4, RZ ;  /* 0xfffffffc12127810 */ /* 0x001fd60007ffe0ff */
[----:B------:R-:W-:Y:S05]  /*0720*/  @P0 BRA `(.L_x_53) ;  /* 0xfffffe7000000947 */ /* 0x000fea000383ffff */
[----:B------:R-:W-:Y:S05]  /*0730*/  BSYNC B0 ;  /* 0x0000000000007941 */ /* 0x000fea0003800000 */
.L_x_52:
[----:B------:R-:W-:Y:S05]  /*0740*/  @!P1 BRA `(.L_x_51) ;  /* 0x000005c000009947 */ /* 0x000fea0003800000 */
[----:B------:R-:W-:Y:S01]  /*0750*/  IMAD.MOV.U32 R10, RZ, RZ, c[0x0][0x16c] ;  /* 0x00005b00ff0a7624 */ /* 0x000fe200078e00ff */
[C---:B------:R-:W-:Y:S01]  /*0760*/  IADD3 R14, R9.reuse, -0x3, RZ ;  /* 0xfffffffd090e7810 */ /* 0x040fe20007ffe0ff */
[C---:B------:R-:W-:Y:S01]  /*0770*/  IMAD R12, R9.reuse, c[0x0][0x16c], RZ ;  /* 0x00005b00090c7a24 */ /* 0x040fe200078e02ff */
[C---:B------:R-:W-:Y:S01]  /*0780*/  IADD3 R26, R9.reuse, -0x1, RZ ;  /* 0xffffffff091a7810 */ /* 0x040fe20007ffe0ff */
[----:B------:R-:W-:Y:S01]  /*0790*/  IMAD R10, R10, c[0x0][0x168], RZ ;  /* 0x00005a000a0a7a24 */ /* 0x000fe200078e02ff */
[C---:B------:R-:W-:Y:S01]  /*07a0*/  IADD3 R28, R9.reuse, -0x2, RZ ;  /* 0xfffffffe091c7810 */ /* 0x040fe20007ffe0ff */
[--C-:B------:R-:W-:Y:S01]  /*07b0*/  IMAD R12, R12, c[0x0][0x168], -R11.reuse ;  /* 0x00005a000c0c7a24 */ /* 0x100fe200078e0a0b */
[----:B------:R-:W-:Y:S01]  /*07c0*/  LEA R0, R9, 0xfffffffc, 0x2 ;  /* 0xfffffffc09007811 */ /* 0x000fe200078e10ff */
[C-C-:B------:R-:W-:Y:S02]  /*07d0*/  IMAD R14, R10.reuse, R14, -R11.reuse ;  /* 0x0000000e0a0e7224 */ /* 0x140fe400078e0a0b */
[----:B------:R-:W-:-:S02]  /*07e0*/  IMAD R26, R10, R26, -R11 ;  /* 0x0000001a0a1a7224 */ /* 0x000fc400078e0a0b */
[----:B------:R-:W-:Y:S02]  /*07f0*/  IMAD R28, R10, R28, -R11 ;  /* 0x0000001c0a1c7224 */ /* 0x000fe400078e0a0b */
.L_x_54:
        /* <DEDUP_REMOVED lines=16> */
[----:B------:R-:W-:-:S04]  /*0900*/  IADD3 R11, R9, -0x2, RZ ;  /* 0xfffffffe090b7810 */ /* 0x000fc80007ffe0ff */
[----:B------:R-:W-:-:S04]  /*0910*/  ISETP.GE.AND P2, PT, R11, R2, PT ;  /* 0x000000020b00720c */ /* 0x000fc80003f46270 */
[----:B------:R-:W-:-:S13]  /*0920*/  ISETP.LT.AND P2, PT, R11, c[0x0][0x1a0], P2 ;  /* 0x000068000b007a0c */ /* 0x000fda0001741270 */
        /* <DEDUP_REMOVED lines=8> */
[----:B------:R-:W-:-:S05]  /*09b0*/  @!P1 IMAD.WIDE R16, R24, R13, c[0x0][0x188] ;  /* 0x0000620018109625 */ /* 0x000fca00078e020d */
[----:B------:R-:W4:Y:S01]  /*09c0*/  @!P1 LDG.E R13, [R16.64] ;  /* 0x00000004100d9981 */ /* 0x000f22000c1e1900 */
[----:B--2---:R-:W-:-:S04]  /*09d0*/  @!P2 IMAD.IADD R19, R19, 0x1, R8 ;  /* 0x000000011313a824 */ /* 0x004fc800078e0208 */
[----:B------:R-:W-:-:S05]  /*09e0*/  @!P2 IMAD.WIDE R18, R19, R18, c[0x0][0x188] ;  /* 0x000062001312a625 */ /* 0x000fca00078e0212 */
[----:B------:R-:W2:Y:S01]  /*09f0*/  @!P2 LDG.E R15, [R18.64] ;  /* 0x00000004120fa981 */ /* 0x000ea2000c1e1900 */
[----:B------:R-:W-:Y:S02]  /*0a00*/  IADD3 R25, R9, -0x3, RZ ;  /* 0xfffffffd09197810 */ /* 0x000fe40007ffe0ff */
[----:B---3--:R-:W-:Y:S02]  /*0a10*/  @!P0 IADD3 R24, P4, R4, R11, RZ ;  /* 0x0000000b04188210 */ /* 0x008fe40007f9e0ff */
[----:B------:R-:W-:Y:S02]  /*0a20*/  ISETP.GE.AND P3, PT, R25, R2, PT ;  /* 0x000000021900720c */ /* 0x000fe40003f66270 */
[----:B------:R-:W-:Y:S02]  /*0a30*/  @!P0 LEA.HI.X.SX32 R21, R11, R6, 0x1, P4 ;  /* 0x000000060b158211 */ /* 0x000fe400020f0eff */
[----:B------:R-:W-:Y:S02]  /*0a40*/  ISETP.LT.AND P3, PT, R25, c[0x0][0x1a0], P3 ;  /* 0x0000680019007a0c */ /* 0x000fe40001f61270 */
[----:B------:R-:W-:-:S04]  /*0a50*/  @!P0 LEA R22, P4, R24, c[0x0][0x160], 0x2 ;  /* 0x0000580018168a11 */ /* 0x000fc800078810ff */
[----:B------:R-:W-:Y:S02]  /*0a60*/  @!P0 LEA.HI.X R23, R24, c[0x0][0x164], R21, 0x2, P4 ;  /* 0x0000590018178a11 */ /* 0x000fe400020f1415 */
[----:B----4-:R-:W-:-:S03]  /*0a70*/  @!P1 IADD3 R20, P4, R4, R13, RZ ;  /* 0x0000000d04149210 */ /* 0x010fc60007f9e0ff */
[----:B------:R0:W3:Y:S01]  /*0a80*/  @!P0 LDG.E R27, [R22.64] ;  /* 0x00000004161b8981 */ /* 0x0000e2000c1e1900 */
[----:B------:R-:W-:Y:S02]  /*0a90*/  @!P1 LEA.HI.X.SX32 R17, R13, R6, 0x1, P4 ;  /* 0x000000060d119211 */ /* 0x000fe400020f0eff */
[----:B------:R-:W-:Y:S01]  /*0aa0*/  @!P1 LEA R16, P4, R20, c[0x0][0x160], 0x2 ;  /* 0x0000580014109a11 */ /* 0x000fe200078810ff */
[----:B------:R-:W-:-:S03]  /*0ab0*/  @!P3 IMAD.IADD R25, R14, 0x1, R7 ;  /* 0x000000010e19b824 */ /* 0x000fc600078e0207 */
[----:B------:R-:W-:Y:S01]  /*0ac0*/  @!P1 LEA.HI.X R17, R20, c[0x0][0x164], R17, 0x2, P4 ;  /* 0x0000590014119a11 */ /* 0x000fe200020f1411 */
[----:B------:R-:W-:Y:S02]  /*0ad0*/  @!P3 IMAD.MOV.U32 R24, RZ, RZ, 0x4 ;  /* 0x00000004ff18b424 */ /* 0x000fe400078e00ff */
[----:B------:R-:W-:Y:S02]  /*0ae0*/  @!P3 IMAD.IADD R21, R8, 0x1, R25 ;  /* 0x000000010815b824 */ /* 0x000fe400078e0219 */
[----:B------:R-:W4:Y:S01]  /*0af0*/  @!P1 LDG.E R16, [R16.64] ;  /* 0x0000000410109981 */ /* 0x000f22000c1e1900 */
[----:B--2---:R-:W-:-:S04]  /*0b00*/  @!P2 IADD3 R19, P5, R4, R15, RZ ;  /* 0x0000000f0413a210 */ /* 0x004fc80007fbe0ff */
[----:B------:R-:W-:Y:S02]  /*0b10*/  @!P2 LEA.HI.X.SX32 R20, R15, R6, 0x1, P5 ;  /* 0x000000060f14a211 */ /* 0x000fe400028f0eff */
[----:B------:R-:W-:-:S04]  /*0b20*/  @!P2 LEA R18, P4, R19, c[0x0][0x160], 0x2 ;  /* 0x000058001312aa11 */ /* 0x000fc800078810ff */
[----:B------:R-:W-:Y:S01]  /*0b30*/  @!P2 LEA.HI.X R19, R19, c[0x0][0x164], R20, 0x2, P4 ;  /* 0x000059001313aa11 */ /* 0x000fe200020f1414 */
[----:B------:R-:W-:-:S04]  /*0b40*/  @!P3 IMAD.WIDE R20, R21, R24, c[0x0][0x190] ;  /* 0x000064001514b625 */ /* 0x000fc800078e0218 */
[----:B------:R-:W2:Y:S04]  /*0b50*/  @!P2 LDG.E R18, [R18.64] ;  /* 0x000000041212a981 */ /* 0x000ea8000c1e1900 */
[----:B------:R-:W0:Y:S02]  /*0b60*/  @!P3 LDG.E R8, [R20.64] ;  /* 0x000000041408b981 */ /* 0x000e24000c1e1900 */
[----:B0-----:R-:W-:-:S04]  /*0b70*/  @!P3 IMAD.IADD R23, R25, 0x1, R8 ;  /* 0x000000011917b824 */ /* 0x001fc800078e0208 */
[----:B------:R-:W-:-:S06]  /*0b80*/  @!P3 IMAD.WIDE R22, R23, R24, c[0x0][0x188] ;  /* 0x000062001716b625 */ /* 0x000fcc00078e0218 */
[----:B------:R-:W2:Y:S01]  /*0b90*/  @!P3 LDG.E R23, [R22.64] ;  /* 0x000000041617b981 */ /* 0x000ea2000c1e1900 */
[----:B---3--:R-:W-:Y:S01]  /*0ba0*/  @!P0 FADD.FTZ R27, R27, -c[0x0][0x1a4] ;  /* 0x800069001b1b8621 */ /* 0x008fe20000010000 */
[----:B--2---:R-:W-:-:S04]  /*0bb0*/  @!P3 IADD3 R25, P4, R4, R23, RZ ;  /* 0x000000170419b210 */ /* 0x004fc80007f9e0ff */
[----:B------:R-:W-:Y:S02]  /*0bc0*/  @!P3 LEA.HI.X.SX32 R29, R23, R6, 0x1, P4 ;  /* 0x00000006171db211 */ /* 0x000fe400020f0eff */
[----:B------:R-:W-:-:S04]  /*0bd0*/  @!P3 LEA R24, P4, R25, c[0x0][0x160], 0x2 ;  /* 0x000058001918ba11 */ /* 0x000fc800078810ff */
[----:B------:R-:W-:-:S05]  /*0be0*/  @!P3 LEA.HI.X R25, R25, c[0x0][0x164], R29, 0x2, P4 ;  /* 0x000059001919ba11 */ /* 0x000fca00020f141d */
[----:B------:R-:W2:Y:S01]  /*0bf0*/  @!P3 LDG.E R24, [R24.64] ;  /* 0x000000041818b981 */ /* 0x000ea2000c1e1900 */
[----:B------:R-:W-:-:S05]  /*0c00*/  IMAD.IADD R22, R0, 0x1, R5 ;  /* 0x0000000100167824 */ /* 0x000fca00078e0205 */
[----:B------:R-:W-:Y:S04]  /*0c10*/  @!P0 STS [R22+0x4], R11 ;  /* 0x0000040b16008388 */ /* 0x000fe80000000800 */
[----:B------:R-:W-:Y:S01]  /*0c20*/  @!P0 STS [R0+0x4], R27 ;  /* 0x0000041b00008388 */ /* 0x000fe20000000800 */
[C---:B------:R-:W-:Y:S01]  /*0c30*/  ISETP.GT.AND P0, PT, R9.reuse, 0x3, PT ;  /* 0x000000030900780c */ /* 0x040fe20003f04270 */
[----:B----4-:R-:W-:Y:S02]  /*0c40*/  @!P1 FADD.FTZ R21, R16, -c[0x0][0x1a4] ;  /* 0x8000690010159621 */ /* 0x010fe40000010000 */
[----:B------:R-:W-:Y:S01]  /*0c50*/  @!P2 FADD.FTZ R29, R18, -c[0x0][0x1a4] ;  /* 0x80006900121da621 */ /* 0x000fe20000010000 */
[----:B------:R-:W-:Y:S04]  /*0c60*/  @!P1 STS [R22], R13 ;  /* 0x0000000d16009388 */ /* 0x000fe80000000800 */
[----:B------:R-:W-:Y:S04]  /*0c70*/  @!P1 STS [R0], R21 ;  /* 0x0000001500009388 */ /* 0x000fe80000000800 */
[----:B------:R-:W-:Y:S01]  /*0c80*/  @!P2 STS [R22+-0x4], R15 ;  /* 0xfffffc0f1600a388 */ /* 0x000fe20000000800 */
[----:B------:R-:W-:-:S03]  /*0c90*/  IADD3 R9, R9, -0x4, RZ ;  /* 0xfffffffc09097810 */ /* 0x000fc60007ffe0ff */
[----:B------:R-:W-:Y:S01]  /*0ca0*/  @!P2 STS [R0+-0x4], R29 ;  /* 0xfffffc1d0000a388 */ /* 0x000fe20000000800 */
[----:B------:R-:W-:-:S03]  /*0cb0*/  IMAD R7, R10, -0x4, R7 ;  /* 0xfffffffc0a077824 */ /* 0x000fc600078e0207 */
[----:B------:R-:W-:Y:S01]  /*0cc0*/  @!P3 STS [R22+-0x8], R23 ;  /* 0xfffff8171600b388 */ /* 0x000fe20000000800 */
[----:B--2---:R-:W-:-:S05]  /*0cd0*/  @!P3 FADD.FTZ R20, R24, -c[0x0][0x1a4] ;  /* 0x800069001814b621 */ /* 0x004fca0000010000 */
[----:B------:R0:W-:Y:S02]  /*0ce0*/  @!P3 STS [R0+-0x8], R20 ;  /* 0xfffff8140000b388 */ /* 0x0001e40000000800 */
[----:B0-----:R-:W-:Y:S01]  /*0cf0*/  IADD3 R0, R0, -0x10, RZ ;  /* 0xfffffff000007810 */ /* 0x001fe20007ffe0ff */
[----:B------:R-:W-:Y:S05]  /*0d00*/  @P0 BRA `(.L_x_54) ;  /* 0xfffffaf000000947 */ /* 0x000fea000383ffff */
.L_x_51:
[----:B0-----:R-:W-:Y:S01]  /*0d10*/  WARPSYNC 0xffffffff ;  /* 0xffffffff00007948 */ /* 0x001fe20003800000 */
[----:B------:R-:W-:Y:S01]  /*0d20*/  BAR.SYNC.DEFER_BLOCKING 0x0 ;  /* 0x0000000000007b1d */ /* 0x000fe20000010000 */
[----:B------:R-:W-:-:S13]  /*0d30*/  ISETP.GE.AND P0, PT, R3, c[0x0][0x178], PT ;  /* 0x00005e0003007a0c */ /* 0x000fda0003f06270 */
[----:B------:R-:W-:Y:S05]  /*0d40*/  @P0 EXIT ;  /* 0x000000000000094d */ /* 0x000fea0003800000 */
.L_x_57:
[C---:B-----5:R-:W-:Y:S01]  /*0d50*/  ISETP.GE.AND P0, PT, R3.reuse, R2, PT ;  /* 0x000000020300720c */ /* 0x060fe20003f06270 */
[----:B------:R-:W-:Y:S01]  /*0d60*/  BSSY B0, `(.L_x_55) ;  /* 0x000000d000007945 */ /* 0x000fe20003800000 */
[----:B------:R-:W-:-:S13]  /*0d70*/  ISETP.LT.AND P1, PT, R3, c[0x0][0x1a0], PT ;  /* 0x0000680003007a0c */ /* 0x000fda0003f21270 */
[----:B0-----:R-:W-:Y:S05]  /*0d80*/  @P0 BRA P1, `(.L_x_56) ;  /* 0x000000a000000947 */ /* 0x001fea0000800000 */
[----:B------:R-:W-:Y:S01]  /*0d90*/  IMAD.SHL.U32 R0, R3, 0x4, RZ ;  /* 0x0000000403007824 */ /* 0x000fe200078e00ff */
[----:B------:R-:W-:Y:S01]  /*0da0*/  LDS R7, [R3.X4] ;  /* 0x0000000003077984 */ /* 0x000fe20000004800 */
[----:B------:R-:W-:Y:S02]  /*0db0*/  ULDC.64 UR4, c[0x0][0x118] ;  /* 0x0000460000047ab9 */ /* 0x000fe40000000a00 */
[----:B------:R-:W-:-:S05]  /*0dc0*/  IMAD.IADD R0, R0, 0x1, R5 ;  /* 0x0000000100007824 */ /* 0x000fca00078e0205 */
[----:B------:R-:W0:Y:S02]  /*0dd0*/  LDS R9, [R0] ;  /* 0x0000000000097984 */ /* 0x000e240000000800 */
[----:B0-----:R-:W-:-:S04]  /*0de0*/  IADD3 R10, P0, R4, R9, RZ ;  /* 0x00000009040a7210 */ /* 0x001fc80007f1e0ff */
[----:B------:R-:W-:Y:S02]  /*0df0*/  LEA.HI.X.SX32 R9, R9, R6, 0x1, P0 ;  /* 0x0000000609097211 */ /* 0x000fe400000f0eff */
[----:B------:R-:W-:-:S04]  /*0e00*/  LEA R8, P0, R10, c[0x0][0x160], 0x2 ;  /* 0x000058000a087a11 */ /* 0x000fc800078010ff */
[----:B------:R-:W-:-:S05]  /*0e10*/  LEA.HI.X R9, R10, c[0x0][0x164], R9, 0x2, P0 ;  /* 0x000059000a097a11 */ /* 0x000fca00000f1409 */
[----:B------:R0:W-:Y:S04]  /*0e20*/  STG.E [R8.64], R7 ;  /* 0x0000000708007986 */ /* 0x0001e8000c101904 */
.L_x_56:
[----:B------:R-:W-:Y:S05]  /*0e30*/  BSYNC B0 ;  /* 0x0000000000007941 */ /* 0x000fea0003800000 */
.L_x_55:
[----:B------:R-:W-:-:S04]  /*0e40*/  IADD3 R3, R3, c[0x0][0x0], RZ ;  /* 0x0000000003037a10 */ /* 0x000fc80007ffe0ff */
[----:B------:R-:W-:-:S13]  /*0e50*/  ISETP.GE.AND P0, PT, R3, c[0x0][0x178], PT ;  /* 0x00005e0003007a0c */ /* 0x000fda0003f06270 */
[----:B------:R-:W-:Y:S05]  /*0e60*/  @!P0 BRA `(.L_x_57) ;  /* 0xfffffee000008947 */ /* 0x000fea000383ffff */
[----:B------:R-:W-:Y:S05]  /*0e70*/  EXIT ;  /* 0x000000000000794d */ /* 0x000fea0003800000 */
.L_x_58:
        /* <DEDUP_REMOVED lines=16> */
.L_x_92:


//--------------------- .text._ZN17fastertransformer24apply_repetition_penaltyIfLb0EEEvPT_iiiiiPKiS4_S4_S4_if --------------------------
	.section	.text._ZN17fastertransformer24apply_repetition_penaltyIfLb0EEEvPT_iiiiiPKiS4_S4_S4_if,"ax",@progbits
	.sectioninfo	@"SHI_REGISTERS=28"
	.align	128
        .global         _ZN17fastertransformer24apply_repetition_penaltyIfLb0EEEvPT_iiiiiPKiS4_S4_S4_if
        .type           _ZN17fastertransformer24apply_repetition_penaltyIfLb0EEEvPT_iiiiiPKiS4_S4_S4_if,@function
        .size           _ZN17fastertransformer24apply_repetition_penaltyIfLb0EEEvPT_iiiiiPKiS4_S4_S4_if,(.L_x_93 - _ZN17fastertransformer24apply_repetition_penaltyIfLb0EEEvPT_iiiiiPKiS4_S4_S4_if)
        .other          _ZN17fastertransformer24apply_repetition_penaltyIfLb0EEEvPT_iiiiiPKiS4_S4_S4_if,@"STO_CUDA_ENTRY STV_DEFAULT"
_ZN17fastertransformer24apply_repetition_penaltyIfLb0EEEvPT_iiiiiPKiS4_S4_S4_if:
.text._ZN17fastertransformer24apply_repetition_penaltyIfLb0EEEvPT_iiiiiPKiS4_S4_S4_if:
        /* <DEDUP_REMOVED lines=22> */
.L_x_59:
[----:B------:R-:W0:Y:S01]  /*0160*/  S2R R0, SR_CTAID.X ;  /* 0x0000000000007919 */ /* 0x000e220000002500 */
[----:B------:R-:W-:Y:S01]  /*0170*/  ISETP.NE.U32.AND P0, PT, RZ, c[0x0][0x198], PT ;  /* 0x00006600ff007a0c */ /* 0x000fe20003f05070 */
[----:B------:R-:W-:Y:S01]  /*0180*/  IMAD.MOV.U32 R7, RZ, RZ, 0x4 ;  /* 0x00000004ff077424 */ /* 0x000fe200078e00ff */
[----:B------:R-:W-:Y:S01]  /*0190*/  ULDC.64 UR4, c[0x0][0x118] ;  /* 0x0000460000047ab9 */ /* 0x000fe20000000a00 */
[----:B------:R-:W1:Y:S01]  /*01a0*/  S2R R3, SR_TID.X ;  /* 0x0000000000037919 */ /* 0x000e620000002100 */
[----:B------:R-:W-:Y:S01]  /*01b0*/  ISETP.NE.AND.EX P0, PT, RZ, c[0x0][0x19c], PT, P0 ;  /* 0x00006700ff007a0c */ /* 0x000fe20003f05300 */
[----:B------:R-:W-:Y:S02]  /*01c0*/  IMAD.MOV.U32 R2, RZ, RZ, c[0x0][0x1a0] ;  /* 0x00006800ff027624 */ /* 0x000fe400078e00ff */
[----:B------:R-:W-:-:S10]  /*01d0*/  IMAD.MOV.U32 R10, RZ, RZ, c[0x0][0x178] ;  /* 0x00005e00ff0a7624 */ /* 0x000fd400078e00ff */
[----:B0-----:R-:W-:-:S05]  /*01e0*/  @P0 IMAD.WIDE R8, R0, R7, c[0x0][0x198] ;  /* 0x0000660000080625 */ /* 0x001fca00078e0207 */
[----:B------:R0:W5:Y:S01]  /*01f0*/  @P0 LDG.E R2, [R8.64] ;  /* 0x0000000408020981 */ /* 0x000162000c1e1900 */
[----:B-1----:R-:W-:Y:S01]  /*0200*/  ISETP.NE.AND P0, PT, R3, RZ, PT ;  /* 0x000000ff0300720c */ /* 0x002fe20003f05270 */
[----:B------:R-:W-:Y:S02]  /*0210*/  IMAD R5, R7, R10, 0x1f ;  /* 0x0000001f07057424 */ /* 0x000fe400078e020a */
[----:B------:R-:W-:-:S03]  /*0220*/  IMAD R4, R0, c[0x0][0x174], RZ ;  /* 0x00005d0000047a24 */ /* 0x000fc600078e02ff */
[----:B------:R-:W-:Y:S02]  /*0230*/  LOP3.LUT R5, R5, 0xffffffe0, RZ, 0xc0, !PT ;  /* 0xffffffe005057812 */ /* 0x000fe400078ec0ff */
[----:B------:R-:W-:-:S05]  /*0240*/  SHF.R.S32.HI R6, RZ, 0x1f, R4 ;  /* 0x0000001fff067819 */ /* 0x000fca0000011404 */
[----:B------:R-:W-:Y:S05]  /*0250*/  @P0 BRA `(.L_x_60) ;  /* 0x00000cf000000947 */ /* 0x000fea0003800000 */
[----:B0-----:R-:W-:Y:S01]  /*0260*/  IMAD.WIDE R8, R0, R7, c[0x0][0x180] ;  /* 0x0000600000087625 */ /* 0x001fe200078e0207 */
[----:B------:R-:W-:-:S05]  /*0270*/  ULDC.64 UR4, c[0x0][0x118] ;  /* 0x0000460000047ab9 */ /* 0x000fca0000000a00 */
[----:B------:R-:W2:Y:S02]  /*0280*/  LDG.E R9, [R8.64] ;  /* 0x0000000408097981 */ /* 0x000ea4000c1e1900 */
[----:B--2---:R-:W-:-:S04]  /*0290*/  IADD3 R7, P0, R4, R9, RZ ;  /* 0x0000000904077210 */ /* 0x004fc80007f1e0ff */
[----:B------:R-:W-:Y:S02]  /*02a0*/  LEA.HI.X.SX32 R14, R9, R6, 0x1, P0 ;  /* 0x00000006090e7211 */ /* 0x000fe400000f0eff */
[----:B------:R-:W-:-:S04]  /*02b0*/  LEA R12, P0, R7, c[0x0][0x160], 0x2 ;  /* 0x00005800070c7a11 */ /* 0x000fc800078010ff */
[----:B------:R-:W-:-:S05]  /*02c0*/  LEA.HI.X R13, R7, c[0x0][0x164], R14, 0x2, P0 ;  /* 0x00005900070d7a11 */ /* 0x000fca00000f140e */
[----:B------:R-:W2:Y:S01]  /*02d0*/  LDG.E R12, [R12.64] ;  /* 0x000000040c0c7981 */ /* 0x000ea2000c1e1900 */
[C---:B------:R-:W-:Y:S01]  /*02e0*/  IMAD R14, R10.reuse, 0x4, R5 ;  /* 0x000000040a0e7824 */ /* 0x040fe200078e0205 */
[----:B------:R-:W-:-:S04]  /*02f0*/  IADD3 R7, R10, -0x1, RZ ;  /* 0xffffffff0a077810 */ /* 0x000fc80007ffe0ff */
[----:B------:R0:W-:Y:S01]  /*0300*/  STS [R14+-0x4], R9 ;  /* 0xfffffc090e007388 */ /* 0x0001e20000000800 */
[----:B--2---:R-:W-:-:S13]  /*0310*/  FSETP.GT.FTZ.AND P0, PT, R12, RZ, PT ;  /* 0x000000ff0c00720b */ /* 0x004fda0003f14000 */
[----:B------:R-:W1:Y:S01]  /*0320*/  @P0 MUFU.RCP R11, c[0x0][0x1a4] ;  /* 0x00006900000b0b08 */ /* 0x000e620000001000 */
[C---:B------:R-:W-:Y:S02]  /*0330*/  @!P0 FMUL.FTZ R16, R12.reuse, c[0x0][0x1a4] ;  /* 0x000069000c108a20 */ /* 0x040fe40000410000 */
[----:B-1----:R-:W-:Y:S01]  /*0340*/  @P0 FMUL.FTZ R16, R12, R11 ;  /* 0x0000000b0c100220 */ /* 0x002fe20000410000 */
[----:B------:R-:W-:-:S04]  /*0350*/  ISETP.GE.AND P0, PT, R10, 0x2, PT ;  /* 0x000000020a00780c */ /* 0x000fc80003f06270 */
[----:B------:R0:W-:Y:S09]  /*0360*/  STS [R7.X4], R16 ;  /* 0x0000001007007388 */ /* 0x0001f20000004800 */
[----:B------:R-:W-:Y:S05]  /*0370*/  @!P0 BRA `(.L_x_60) ;  /* 0x00000bd000008947 */ /* 0x000fea0003800000 */
[----:B------:R-:W-:Y:S02]  /*0380*/  IABS R13, c[0x0][0x16c] ;  /* 0x00005b00000d7a13 */ /* 0x000fe40000000000 */
[----:B0-----:R-:W-:-:S02]  /*0390*/  IABS R14, R0 ;  /* 0x00000000000e7213 */ /* 0x001fc40000000000 */
        /* <DEDUP_REMOVED lines=8> */
[----:B------:R-:W-:-:S06]  /*0420*/  IMAD.HI.U32 R9, R9, R15, R8 ;  /* 0x0000000f09097227 */ /* 0x000fcc00078e0008 */
        /* <DEDUP_REMOVED lines=9> */
[----:B------:R-:W-:Y:S01]  /*04c0*/  LOP3.LUT P1, R16, R7, 0x3, RZ, 0xc0, !PT ;  /* 0x0000000307107812 */ /* 0x000fe2000782c0ff */
[----:B------:R-:W-:Y:S02]  /*04d0*/  IMAD.MOV.U32 R7, RZ, RZ, R9 ;  /* 0x000000ffff077224 */ /* 0x000fe400078e0009 */
[----:B------:R-:W-:Y:S01]  /*04e0*/  @!P2 IMAD.MOV R14, RZ, RZ, -R14 ;  /* 0x000000ffff0ea224 */ /* 0x000fe200078e0a0e */
[----:B------:R-:W-:-:S05]  /*04f0*/  @!P0 LOP3.LUT R14, RZ, c[0x0][0x16c], RZ, 0x33, !PT ;  /* 0x00005b00ff0e8a12 */ /* 0x000fca00078e33ff */
[----:B------:R-:W-:-:S04]  /*0500*/  IMAD.MOV.U32 R8, RZ, RZ, R14 ;  /* 0x000000ffff087224 */ /* 0x000fc800078e000e */
[----:B------:R-:W-:Y:S05]  /*0510*/  @!P1 BRA `(.L_x_61) ;  /* 0x0000028000009947 */ /* 0x000fea0003800000 */
[----:B------:R-:W-:Y:S01]  /*0520*/  IMAD.MOV.U32 R15, RZ, RZ, c[0x0][0x16c] ;  /* 0x00005b00ff0f7624 */ /* 0x000fe200078e00ff */
[----:B------:R-:W-:Y:S01]  /*0530*/  BSSY B0, `(.L_x_61) ;  /* 0x0000026000007945 */ /* 0x000fe20003800000 */
[----:B------:R-:W-:Y:S01]  /*0540*/  LEA R18, R10, 0xfffffff8, 0x2 ;  /* 0xfffffff80a127811 */ /* 0x000fe200078e10ff */
[----:B------:R-:W-:Y:S02]  /*0550*/  IMAD.MOV.U32 R7, RZ, RZ, R9 ;  /* 0x000000ffff077224 */ /* 0x000fe400078e0009 */
[----:B------:R-:W-:Y:S02]  /*0560*/  IMAD R15, R15, c[0x0][0x168], RZ ;  /* 0x00005a000f0f7a24 */ /* 0x000fe400078e02ff */
[----:B------:R-:W-:Y:S02]  /*0570*/  IMAD.MOV.U32 R8, RZ, RZ, R14 ;  /* 0x000000ffff087224 */ /* 0x000fe400078e000e */
[----:B------:R-:W-:-:S04]  /*0580*/  IMAD R17, R9, R15, R0 ;  /* 0x0000000f09117224 */ /* 0x000fc800078e0200 */
[----:B------:R-:W-:Y:S02]  /*0590*/  IMAD.IADD R17, R17, 0x1, -R14 ;  /* 0x0000000111117824 */ /* 0x000fe400078e0a0e */
.L_x_64:
[C---:B-----5:R-:W-:Y:S01]  /*05a0*/  ISETP.GE.AND P0, PT, R7.reuse, R2, PT ;  /* 0x000000020700720c */ /* 0x060fe20003f06270 */
[----:B------:R-:W-:Y:S01]  /*05b0*/  BSSY B1, `(.L_x_62) ;  /* 0x000001a000017945 */ /* 0x000fe20003800000 */
[C---:B------:R-:W-:Y:S02]  /*05c0*/  ISETP.LT.AND P2, PT, R7.reuse, c[0x0][0x1a0], PT ;  /* 0x0000680007007a0c */ /* 0x040fe40003f41270 */
[----:B------:R-:W-:Y:S02]  /*05d0*/  IADD3 R16, R16, -0x1, RZ ;  /* 0xffffffff10107810 */ /* 0x000fe40007ffe0ff */
[----:B------:R-:W-:Y:S02]  /*05e0*/  IADD3 R7, R7, -0x1, RZ ;  /* 0xffffffff07077810 */ /* 0x000fe40007ffe0ff */
        /* <DEDUP_REMOVED lines=14> */
[----:B------:R-:W2:Y:S01]  /*06d0*/  LDG.E R12, [R12.64] ;  /* 0x000000040c0c7981 */ /* 0x000ea2000c1e1900 */
[----:B------:R-:W-:-:S05]  /*06e0*/  IMAD.IADD R20, R18, 0x1, R5 ;  /* 0x0000000112147824 */ /* 0x000fca00078e0205 */
[----:B------:R0:W-:Y:S01]  /*06f0*/  STS [R20], R11 ;  /* 0x0000000b14007388 */ /* 0x0001e20000000800 */
[----:B--2---:R-:W-:-:S13]  /*0700*/  FSETP.GT.FTZ.AND P0, PT, R12, RZ, PT ;  /* 0x000000ff0c00720b */ /* 0x004fda0003f14000 */
[----:B------:R-:W1:Y:S01]  /*0710*/  @P0 MUFU.RCP R23, c[0x0][0x1a4] ;  /* 0x0000690000170b08 */ /* 0x000e620000001000 */
[C---:B------:R-:W-:Y:S02]  /*0720*/  @!P0 FMUL.FTZ R19, R12.reuse, c[0x0][0x1a4] ;  /* 0x000069000c138a20 */ /* 0x040fe40000410000 */
[----:B-1----:R-:W-:-:S05]  /*0730*/  @P0 FMUL.FTZ R19, R12, R23 ;  /* 0x000000170c130220 */ /* 0x002fca0000410000 */
[----:B------:R0:W-:Y:S02]  /*0740*/  STS [R18], R19 ;  /* 0x0000001312007388 */ /* 0x0001e40000000800 */
.L_x_63:
[----:B------:R-:W-:Y:S05]  /*0750*/  BSYNC B1 ;  /* 0x0000000000017941 */ /* 0x000fea0003800000 */
.L_x_62:
[----:B0-----:R-:W-:Y:S01]  /*0760*/  IADD3 R18, R18, -0x4, RZ ;  /* 0xfffffffc12127810 */ /* 0x001fe20007ffe0ff */
[----:B------:R-:W-:Y:S01]  /*0770*/  IMAD.IADD R17, R17, 0x1, -R15 ;  /* 0x0000000111117824 */ /* 0x000fe200078e0a0f */
[----:B------:R-:W-:Y:S05]  /*0780*/  @P1 BRA `(.L_x_64) ;  /* 0xfffffe1000001947 */ /* 0x000fea000383ffff */
[----:B------:R-:W-:Y:S05]  /*0790*/  BSYNC B0 ;  /* 0x0000000000007941 */ /* 0x000fea0003800000 */
.L_x_61:
[----:B------:R-:W-:-:S13]  /*07a0*/  ISETP.GE.U32.AND P0, PT, R9, 0x3, PT ;  /* 0x000000030900780c */ /* 0x000fda0003f06070 */
[----:B------:R-:W-:Y:S05]  /*07b0*/  @!P0 BRA `(.L_x_60) ;  /* 0x0000079000008947 */ /* 0x000fea0003800000 */
[----:B------:R-:W-:Y:S01]  /*07c0*/  IMAD.MOV.U32 R9, RZ, RZ, c[0x0][0x16c] ;  /* 0x00005b00ff097624 */ /* 0x000fe200078e00ff */
[C---:B------:R-:W-:Y:S01]  /*07d0*/  IADD3 R13, R7.reuse, -0x3, RZ ;  /* 0xfffffffd070d7810 */ /* 0x040fe20007ffe0ff */
[C---:B------:R-:W-:Y:S01]  /*07e0*/  IMAD R11, R7.reuse, c[0x0][0x16c], RZ ;  /* 0x00005b00070b7a24 */ /* 0x040fe200078e02ff */
[----:B------:R-:W-:Y:S01]  /*07f0*/  IADD3 R15, R7, -0x1, RZ ;  /* 0xffffffff070f7810 */ /* 0x000fe20007ffe0ff */
[----:B------:R-:W-:Y:S01]  /*0800*/  IMAD R9, R9, c[0x0][0x168], RZ ;  /* 0x00005a0009097a24 */ /* 0x000fe200078e02ff */
[----:B------:R-:W-:Y:S01]  /*0810*/  IADD3 R17, R7, -0x2, RZ ;  /* 0xfffffffe07117810 */ /* 0x000fe20007ffe0ff */
[--C-:B------:R-:W-:Y:S01]  /*0820*/  IMAD R11, R11, c[0x0][0x168], -R14.reuse ;  /* 0x00005a000b0b7a24 */ /* 0x100fe200078e0a0e */
[----:B------:R-:W-:Y:S01]  /*0830*/  LEA R10, R7, 0xfffffffc, 0x2 ;  /* 0xfffffffc070a7811 */ /* 0x000fe200078e10ff */
[C-C-:B------:R-:W-:Y:S02]  /*0840*/  IMAD R13, R9.reuse, R13, -R14.reuse ;  /* 0x0000000d090d7224 */ /* 0x140fe400078e0a0e */
[----:B------:R-:W-:-:S02]  /*0850*/  IMAD R15, R9, R15, -R14 ;  /* 0x0000000f090f7224 */ /* 0x000fc400078e0a0e */
[----:B------:R-:W-:Y:S02]  /*0860*/  IMAD R17, R9, R17, -R14 ;  /* 0x0000001109117224 */ /* 0x000fe400078e0a0e */
.L_x_73:
[CC--:B-----5:R-:W-:Y:S01]  /*0870*/  ISETP.GE.AND P5, PT, R7.reuse, R2.reuse, PT ;  /* 0x000000020700720c */ /* 0x0e0fe20003fa6270 */
[----:B------:R-:W-:Y:S01]  /*0880*/  BSSY B0, `(.L_x_65) ;  /* 0x0000021000007945 */ /* 0x000fe20003800000 */
[C---:B------:R-:W-:Y:S01]  /*0890*/  ISETP.LT.AND P6, PT, R7.reuse, c[0x0][0x1a0], PT ;  /* 0x0000680007007a0c */ /* 0x040fe20003fc1270 */
[----:B------:R-:W-:Y:S01]  /*08a0*/  IMAD.IADD R12, R10, 0x1, R5 ;  /* 0x000000010a0c7824 */ /* 0x000fe200078e0205 */
[C---:B------:R-:W-:Y:S02]  /*08b0*/  ISETP.GT.AND P4, PT, R7.reuse, R2, PT ;  /* 0x000000020700720c */ /* 0x040fe40003f84270 */
[C---:B------:R-:W-:Y:S02]  /*08c0*/  IADD3 R19, R7.reuse, -0x2, RZ ;  /* 0xfffffffe07137810 */ /* 0x040fe40007ffe0ff */
[----:B------:R-:W-:Y:S02]  /*08d0*/  IADD3 R21, R7, -0x3, RZ ;  /* 0xfffffffd07157810 */ /* 0x000fe40007ffe0ff */
[----:B------:R-:W-:-:S02]  /*08e0*/  P2R R16, PR, RZ, 0x10 ;  /* 0x00000010ff107803 */ /* 0x000fc40000000000 */
[CC--:B------:R-:W-:Y:S02]  /*08f0*/  ISETP.GE.AND P0, PT, R19.reuse, R2.reuse, PT ;  /* 0x000000021300720c */ /* 0x0c0fe40003f06270 */
[----:B------:R-:W-:Y:S02]  /*0900*/  ISETP.LT.AND P1, PT, R19, c[0x0][0x1a0], PT ;  /* 0x0000680013007a0c */ /* 0x000fe40003f21270 */
[C---:B------:R-:W-:Y:S02]  /*0910*/  ISETP.GE.AND P2, PT, R21.reuse, R2, PT ;  /* 0x000000021500720c */ /* 0x040fe40003f46270 */
[----:B------:R-:W-:Y:S02]  /*0920*/  ISETP.LT.AND P3, PT, R21, c[0x0][0x1a0], PT ;  /* 0x0000680015007a0c */ /* 0x000fe40003f61270 */
[----:B------:R-:W-:Y:S01]  /*0930*/  ISETP.LE.AND P4, PT, R7, c[0x0][0x1a0], PT ;  /* 0x0000680007007a0c */ /* 0x000fe20003f83270 */
[----:B------:R-:W-:Y:S07]  /*0940*/  @P5 BRA P6, `(.L_x_66) ;  /* 0x0000014000005947 */ /* 0x000fee0003000000 */
[----:B------:R-:W-:Y:S01]  /*0950*/  IMAD.IADD R19, R11, 0x1, R0 ;  /* 0x000000010b137824 */ /* 0x000fe200078e0200 */
[----:B------:R-:W-:Y:S01]  /*0960*/  ULDC.64 UR4, c[0x0][0x118] ;  /* 0x0000460000047ab9 */ /* 0x000fe20000000a00 */
[----:B------:R-:W-:-:S02]  /*0970*/  IMAD.MOV.U32 R21, RZ, RZ, 0x4 ;  /* 0x00000004ff157424 */ /* 0x000fc400078e00ff */
[----:B------:R-:W-:-:S04]  /*0980*/  IMAD.IADD R22, R8, 0x1, R19 ;  /* 0x0000000108167824 */ /* 0x000fc800078e0213 */
        /* <DEDUP_REMOVED lines=9> */
[----:B------:R-:W2:Y:S04]  /*0a20*/  LDG.E R18, [R18.64] ;  /* 0x0000000412127981 */ /* 0x000ea8000c1e1900 */
[----:B------:R0:W-:Y:S01]  /*0a30*/  STS [R12+0x4], R21 ;  /* 0x000004150c007388 */ /* 0x0001e20000000800 */
[----:B--2---:R-:W-:-:S13]  /*0a40*/  FSETP.GT.FTZ.AND P5, PT, R18, RZ, PT ;  /* 0x000000ff1200720b */ /* 0x004fda0003fb4000 */
[----:B------:R-:W1:Y:S01]  /*0a50*/  @P5 MUFU.RCP R25, c[0x0][0x1a4] ;  /* 0x0000690000195b08 */ /* 0x000e620000001000 */
[C---:B------:R-:W-:Y:S02]  /*0a60*/  @!P5 FMUL.FTZ R23, R18.reuse, c[0x0][0x1a4] ;  /* 0x000069001217da20 */ /* 0x040fe40000410000 */
[----:B-1----:R-:W-:-:S05]  /*0a70*/  @P5 FMUL.FTZ R23, R18, R25 ;  /* 0x0000001912175220 */ /* 0x002fca0000410000 */
[----:B------:R0:W-:Y:S02]  /*0a80*/  STS [R10+0x4], R23 ;  /* 0x000004170a007388 */ /* 0x0001e40000000800 */
.L_x_66:
[----:B------:R-:W-:Y:S05]  /*0a90*/  BSYNC B0 ;  /* 0x0000000000007941 */ /* 0x000fea0003800000 */
.L_x_65:
[----:B------:R-:W-:Y:S01]  /*0aa0*/  ISETP.NE.AND P5, PT, R16, RZ, PT ;  /* 0x000000ff1000720c */ /* 0x000fe20003fa5270 */
[----:B------:R-:W-:-:S12]  /*0ab0*/  BSSY B0, `(.L_x_67) ;  /* 0x0000016000007945 */ /* 0x000fd80003800000 */
[----:B------:R-:W-:Y:S05]  /*0ac0*/  @P5 BRA P4, `(.L_x_68) ;  /* 0x0000014000005947 */ /* 0x000fea0002000000 */
[----:B------:R-:W-:Y:S01]  /*0ad0*/  IMAD.IADD R19, R15, 0x1, R0 ;  /* 0x000000010f137824 */ /* 0x000fe200078e0200 */
[----:B------:R-:W-:Y:S01]  /*0ae0*/  ULDC.64 UR4, c[0x0][0x118] ;  /* 0x0000460000047ab9 */ /* 0x000fe20000000a00 */
[----:B------:R-:W-:Y:S02]  /*0af0*/  IMAD.MOV.U32 R18, RZ, RZ, 0x4 ;  /* 0x00000004ff127424 */ /* 0x000fe400078e00ff */
[----:B------:R-:W-:-:S04]  /*0b00*/  IMAD.IADD R22, R8, 0x1, R19 ;  /* 0x0000000108167824 */ /* 0x000fc800078e0213 */
[----:B0-----:R-:W-:-:S05]  /*0b10*/  IMAD.WIDE R22, R22, R18, c[0x0][0x190] ;  /* 0x0000640016167625 */ /* 0x001fca00078e0212 */
        /* <DEDUP_REMOVED lines=9> */
[----:B------:R0:W-:Y:S01]  /*0bb0*/  STS [R12], R19 ;  /* 0x000000130c007388 */ /* 0x0001e20000000800 */
[----:B--2---:R-:W-:-:S13]  /*0bc0*/  FSETP.GT.FTZ.AND P4, PT, R20, RZ, PT ;  /* 0x000000ff1400720b */ /* 0x004fda0003f94000 */
[----:B------:R-:W1:Y:S01]  /*0bd0*/  @P4 MUFU.RCP R25, c[0x0][0x1a4] ;  /* 0x0000690000194b08 */ /* 0x000e620000001000 */
[C---:B------:R-:W-:Y:S02]  /*0be0*/  @!P4 FMUL.FTZ R23, R20.reuse, c[0x0][0x1a4] ;  /* 0x000069001417ca20 */ /* 0x040fe40000410000 */
[----:B-1----:R-:W-:-:S05]  /*0bf0*/  @P4 FMUL.FTZ R23, R20, R25 ;  /* 0x0000001914174220 */ /* 0x002fca0000410000 */
[----:B------:R0:W-:Y:S02]  /*0c00*/  STS [R10], R23 ;  /* 0x000000170a007388 */ /* 0x0001e40000000800 */
.L_x_68:
[----:B------:R-:W-:Y:S05]  /*0c10*/  BSYNC B0 ;  /* 0x0000000000007941 */ /* 0x000fea0003800000 */
.L_x_67:
[----:B------:R-:W-:Y:S01]  /*0c20*/  BSSY B0, `(.L_x_69) ;  /* 0x0000016000007945 */ /* 0x000fe20003800000 */
[----:B------:R-:W-:Y:S05]  /*0c30*/  @P0 BRA P1, `(.L_x_70) ;  /* 0x0000014000000947 */ /* 0x000fea0000800000 */
[----:B0-----:R-:W-:Y:S01]  /*0c40*/  IMAD.IADD R19, R17, 0x1, R0 ;  /* 0x0000000111137824 */ /* 0x001fe200078e0200 */
[----:B------:R-:W-:Y:S01]  /*0c50*/  ULDC.64 UR4, c[0x0][0x118] ;  /* 0x0000460000047ab9 */ /* 0x000fe20000000a00 */
[----:B------:R-:W-:Y:S02]  /*0c60*/  IMAD.MOV.U32 R18, RZ, RZ, 0x4 ;  /* 0x00000004ff127424 */ /* 0x000fe400078e00ff */
        /* <DEDUP_REMOVED lines=11> */
[----:B------:R0:W-:Y:S01]  /*0d20*/  STS [R12+-0x4], R19 ;  /* 0xfffffc130c007388 */ /* 0x0001e20000000800 */
[----:B--2---:R-:W-:-:S13]  /*0d30*/  FSETP.GT.FTZ.AND P0, PT, R20, RZ, PT ;  /* 0x000000ff1400720b */ /* 0x004fda0003f14000 */
[----:B------:R-:W1:Y:S01]  /*0d40*/  @P0 MUFU.RCP R25, c[0x0][0x1a4] ;  /* 0x0000690000190b08 */ /* 0x000e620000001000 */
[C---:B------:R-:W-:Y:S02]  /*0d50*/  @!P0 FMUL.FTZ R23, R20.reuse, c[0x0][0x1a4] ;  /* 0x0000690014178a20 */ /* 0x040fe40000410000 */
[----:B-1----:R-:W-:-:S05]  /*0d60*/  @P0 FMUL.FTZ R23, R20, R25 ;  /* 0x0000001914170220 */ /* 0x002fca0000410000 */
[----:B------:R0:W-:Y:S02]  /*0d70*/  STS [R10+-0x4], R23 ;  /* 0xfffffc170a007388 */ /* 0x0001e40000000800 */
.L_x_70:
[----:B------:R-:W-:Y:S05]  /*0d80*/  BSYNC B0 ;  /* 0x0000000000007941 */ /* 0x000fea0003800000 */
.L_x_69:
        /* <DEDUP_REMOVED lines=22> */
.L_x_72:
[----:B------:R-:W-:Y:S05]  /*0ef0*/  BSYNC B0 ;  /* 0x0000000000007941 */ /* 0x000fea0003800000 */
.L_x_71:
[----:B------:R-:W-:Y:S01]  /*0f00*/  ISETP.GT.AND P0, PT, R7, 0x3, PT ;  /* 0x000000030700780c */ /* 0x000fe20003f04270 */
[----:B------:R-:W-:Y:S01]  /*0f10*/  IMAD R0, R9, -0x4, R0 ;  /* 0xfffffffc09007824 */ /* 0x000fe200078e0200 */
[----:B------:R-:W-:Y:S02]  /*0f20*/  IADD3 R7, R7, -0x4, RZ ;  /* 0xfffffffc07077810 */ /* 0x000fe40007ffe0ff */
[----:B0-----:R-:W-:-:S09]  /*0f30*/  IADD3 R10, R10, -0x10, RZ ;  /* 0xfffffff00a0a7810 */ /* 0x001fd20007ffe0ff */
[----:B------:R-:W-:Y:S05]  /*0f40*/  @P0 BRA `(.L_x_73) ;  /* 0xfffff92000000947 */ /* 0x000fea000383ffff */
.L_x_60:
[----:B0-----:R-:W-:Y:S01]  /*0f50*/  WARPSYNC 0xffffffff ;  /* 0xffffffff00007948 */ /* 0x001fe20003800000 */
[----:B------:R-:W-:Y:S01]  /*0f60*/  BAR.SYNC.DEFER_BLOCKING 0x0 ;  /* 0x0000000000007b1d */ /* 0x000fe20000010000 */
[----:B------:R-:W-:-:S13]  /*0f70*/  ISETP.GE.AND P0, PT, R3, c[0x0][0x178], PT ;  /* 0x00005e0003007a0c */ /* 0x000fda0003f06270 */
[----:B------:R-:W-:Y:S05]  /*0f80*/  @P0 EXIT ;  /* 0x000000000000094d */ /* 0x000fea0003800000 */
.L_x_76:
        /* <DEDUP_REMOVED lines=14> */
.L_x_75:
[----:B------:R-:W-:Y:S05]  /*1070*/  BSYNC B0 ;  /* 0x0000000000007941 */ /* 0x000fea0003800000 */
.L_x_74:
[----:B------:R-:W-:-:S04]  /*1080*/  IADD3 R3, R3, c[0x0][0x0], RZ ;  /* 0x0000000003037a10 */ /* 0x000fc80007ffe0ff */
[----:B------:R-:W-:-:S13]  /*1090*/  ISETP.GE.AND P0, PT, R3, c[0x0][0x178], PT ;  /* 0x00005e0003007a0c */ /* 0x000fda0003f06270 */
[----:B------:R-:W-:Y:S05]  /*10a0*/  @!P0 BRA `(.L_x_76) ;  /* 0xfffffee000008947 */ /* 0x000fea000383ffff */
[----:B------:R-:W-:Y:S05]  /*10b0*/  EXIT ;  /* 0x000000000000794d */ /* 0x000fea0003800000 */
.L_x_77:
        /* <DEDUP_REMOVED lines=12> */
.L_x_93:


//--------------------- .text._ZN17fastertransformer20add_bias_temperatureIfEEvPT_PKS1_iiiif --------------------------
	.section	.text._ZN17fastertransformer20add_bias_temperatureIfEEvPT_PKS1_iiiif,"ax",@progbits
	.sectioninfo	@"SHI_REGISTERS=16"
	.align	128
        .global         _ZN17fastertransformer20add_bias_temperatureIfEEvPT_PKS1_iiiif
        .type           _ZN17fastertransformer20add_bias_temperatureIfEEvPT_PKS1_iiiif,@function
        .size           _ZN17fastertransformer20add_bias_temperatureIfEEvPT_PKS1_iiiif,(.L_x_94 - _ZN17fastertransformer20add_bias_temperatureIfEEvPT_PKS1_iiiif)
        .other          _ZN17fastertransformer20add_bias_temperatureIfEEvPT_PKS1_iiiif,@"STO_CUDA_ENTRY STV_DEFAULT"
_ZN17fastertransformer20add_bias_temperatureIfEEvPT_PKS1_iiiif:
.text._ZN17fastertransformer20add_bias_temperatureIfEEvPT_PKS1_iiiif:
        /* <DEDUP_REMOVED lines=12> */
[----:B------:R-:W-:Y:S02]  /*00c0*/  ULDC.64 UR6, c[0x0][0x118] ;  /* 0x0000460000067ab9 */ /* 0x000fe40000000a00 */
[----:B------:R1:W2:Y:S01]  /*00d0*/  MUFU.RCP R9, R2 ;  /* 0x0000000200097308 */ /* 0x0002a20000001000 */
[----:B0-----:R-:W-:-:S04]  /*00e0*/  UIMAD UR4, UR4, UR5, URZ ;  /* 0x00000005040472a4 */ /* 0x001fc8000f8e023f */
[----:B------:R-:W-:-:S05]  /*00f0*/  USHF.R.S32.HI UR5, URZ, 0x1f, UR4 ;  /* 0x0000001f3f057899 */ /* 0x000fca0008011404 */
[----:B-12---:R-:W-:Y:S05]  /*0100*/  @!P0 BRA `(.L_x_78) ;  /* 0x0000014000008947 */ /* 0x006fea0003800000 */
.L_x_79:
[C---:B------:R-:W-:Y:S02]  /*0110*/  ISETP.GE.AND P0, PT, R0.reuse, c[0x0][0x178], PT ;  /* 0x00005e0000007a0c */ /* 0x040fe40003f06270 */
[----:B------:R-:W-:Y:S02]  /*0120*/  SHF.R.S32.HI R7, RZ, 0x1f, R0 ;  /* 0x0000001fff077819 */ /* 0x000fe40000011400 */
[----:B------:R-:W-:-:S04]  /*0130*/  IADD3 R3, P1, R0, UR4, RZ ;  /* 0x0000000400037c10 */ /* 0x000fc8000ff3e0ff */
[----:B------:R-:W-:Y:S02]  /*0140*/  IADD3.X R6, R7, UR5, RZ, P1, !PT ;  /* 0x0000000507067c10 */ /* 0x000fe40008ffe4ff */
[----:B------:R-:W-:-:S03]  /*0150*/  LEA R4, P1, R3, c[0x0][0x160], 0x2 ;  /* 0x0000580003047a11 */ /* 0x000fc600078210ff */
[C---:B------:R-:W-:Y:S01]  /*0160*/  @!P0 LEA R2, P2, R0.reuse, c[0x0][0x168], 0x2 ;  /* 0x00005a0000028a11 */ /* 0x040fe200078410ff */
[----:B------:R-:W-:Y:S01]  /*0170*/  @P0 IMAD.MOV.U32 R11, RZ, RZ, -0x800001 ;  /* 0xff7fffffff0b0424 */ /* 0x000fe200078e00ff */
[----:B------:R-:W-:Y:S02]  /*0180*/  LEA.HI.X R5, R3, c[0x0][0x164], R6, 0x2, P1 ;  /* 0x0000590003057a11 */ /* 0x000fe400008f1406 */
[----:B------:R-:W-:-:S03]  /*0190*/  @!P0 LEA.HI.X R3, R0, c[0x0][0x16c], R7, 0x2, P2 ;  /* 0x00005b0000038a11 */ /* 0x000fc600010f1407 */
[----:B------:R0:W-:Y:S04]  /*01a0*/  @P0 STG.E [R4.64], R11 ;  /* 0x0000000b04000986 */ /* 0x0001e8000c101906 */
[----:B------:R-:W2:Y:S04]  /*01b0*/  @!P0 LDG.E R2, [R2.64] ;  /* 0x0000000602028981 */ /* 0x000ea8000c1e1900 */
[----:B------:R-:W2:Y:S01]  /*01c0*/  @!P0 LDG.E R7, [R4.64] ;  /* 0x0000000604078981 */ /* 0x000ea2000c1e1900 */
[----:B------:R-:W-:-:S04]  /*01d0*/  IMAD.MOV.U32 R13, RZ, RZ, c[0x0][0x0] ;  /* 0x00000000ff0d7624 */ /* 0x000fc800078e00ff */
[----:B------:R-:W-:Y:S02]  /*01e0*/  IMAD R0, R13, c[0x0][0xc], R0 ;  /* 0x000003000d007a24 */ /* 0x000fe400078e0200 */
[----:B--2---:R-:W-:-:S04]  /*01f0*/  @!P0 FADD.FTZ R6, R2, R7 ;  /* 0x0000000702068221 */ /* 0x004fc80000010000 */
[----:B------:R-:W-:-:S05]  /*0200*/  @!P0 FMUL.FTZ R7, R6, R9 ;  /* 0x0000000906078220 */ /* 0x000fca0000410000 */
[----:B------:R0:W-:Y:S01]  /*0210*/  @!P0 STG.E [R4.64], R7 ;  /* 0x0000000704008986 */ /* 0x0001e2000c101906 */
[----:B------:R-:W-:-:S13]  /*0220*/  ISETP.GE.AND P0, PT, R0, c[0x0][0x17c], PT ;  /* 0x00005f0000007a0c */ /* 0x000fda0003f06270 */
[----:B0-----:R-:W-:Y:S05]  /*0230*/  @!P0 BRA `(.L_x_79) ;  /* 0xfffffed000008947 */ /* 0x001fea000383ffff */
[----:B------:R-:W-:Y:S05]  /*0240*/  EXIT ;  /* 0x000000000000794d */ /* 0x000fea0003800000 */
.L_x_78:
[C---:B0-----:R-:W-:Y:S02]  /*0250*/  IADD3 R3, P1, R0.reuse, UR4, RZ ;  /* 0x0000000400037c10 */ /* 0x041fe4000ff3e0ff */
[C---:B------:R-:W-:Y:S02]  /*0260*/  ISETP.GE.AND P0, PT, R0.reuse, c[0x0][0x178], PT ;  /* 0x00005e0000007a0c */ /* 0x040fe40003f06270 */
[----:B------:R-:W-:Y:S02]  /*0270*/  LEA.HI.X.SX32 R4, R0, UR5, 0x1, P1 ;  /* 0x0000000500047c11 */ /* 0x000fe400088f0eff */
[----:B------:R-:W-:-:S04]  /*0280*/  LEA R2, P1, R3, c[0x0][0x160], 0x2 ;  /* 0x0000580003027a11 */ /* 0x000fc800078210ff */
[----:B------:R-:W-:-:S05]  /*0290*/  LEA.HI.X R3, R3, c[0x0][0x164], R4, 0x2, P1 ;  /* 0x0000590003037a11 */ /* 0x000fca00008f1404 */
[----:B------:R-:W2:Y:S01]  /*02a0*/  @!P0 LDG.E R4, [R2.64] ;  /* 0x0000000602048981 */ /* 0x000ea2000c1e1900 */
[----:B------:R-:W-:Y:S02]  /*02b0*/  IMAD.MOV.U32 R5, RZ, RZ, -0x800001 ;  /* 0xff7fffffff057424 */ /* 0x000fe400078e00ff */
[----:B------:R-:W-:-:S04]  /*02c0*/  IMAD.MOV.U32 R7, RZ, RZ, c[0x0][0x0] ;  /* 0x00000000ff077624 */ /* 0x000fc800078e00ff */
[----:B------:R-:W-:Y:S02]  /*02d0*/  IMAD R0, R7, c[0x0][0xc], R0 ;  /* 0x0000030007007a24 */ /* 0x000fe400078e0200 */
[----:B--2---:R-:W-:-:S04]  /*02e0*/  @!P0 FADD.FTZ R4, RZ, R4 ;  /* 0x00000004ff048221 */ /* 0x004fc80000010000 */
[----:B------:R-:W-:Y:S01]  /*02f0*/  @!P0 FMUL.FTZ R5, R4, R9 ;  /* 0x0000000904058220 */ /* 0x000fe20000410000 */
[----:B------:R-:W-:-:S04]  /*0300*/  ISETP.GE.AND P0, PT, R0, c[0x0][0x17c], PT ;  /* 0x00005f0000007a0c */ /* 0x000fc80003f06270 */
[----:B------:R0:W-:Y:S09]  /*0310*/  STG.E [R2.64], R5 ;  /* 0x0000000502007986 */ /* 0x0001f2000c101906 */
[----:B------:R-:W-:Y:S05]  /*0320*/  @!P0 BRA `(.L_x_78) ;  /* 0xffffff2000008947 */ /* 0x000fea000383ffff */
[----:B------:R-:W-:Y:S05]  /*0330*/  EXIT ;  /* 0x000000000000794d */ /* 0x000fea0003800000 */
.L_x_80:
        /* <DEDUP_REMOVED lines=12> */
.L_x_94:


//--------------------- .text._ZN17fastertransformer20add_bias_temperatureI7__half2EEvPT_PKS2_iiiif --------------------------
	.section	.text._ZN17fastertransformer20add_bias_temperatureI7__half2EEvPT_PKS2_iiiif,"ax",@progbits
	.sectioninfo	@"SHI_REGISTERS=24"
	.align	128
        .global         _ZN17fastertransformer20add_bias_temperatureI7__half2EEvPT_PKS2_iiiif
        .type           _ZN17fastertransformer20add_bias_temperatureI7__half2EEvPT_PKS2_iiiif,@function
        .size           _ZN17fastertransformer20add_bias_temperatureI7__half2EEvPT_PKS2_iiiif,(.L_x_95 - _ZN17fastertransformer20add_bias_temperatureI7__half2EEvPT_PKS2_iiiif)
        .other          _ZN17fastertransformer20add_bias_temperatureI7__half2EEvPT_PKS2_iiiif,@"STO_CUDA_ENTRY STV_DEFAULT"
_ZN17fastertransformer20add_bias_temperatureI7__half2EEvPT_PKS2_iiiif:
.text._ZN17fastertransformer20add_bias_temperatureI7__half2EEvPT_PKS2_iiiif:
[----:B------:R-:W-:Y:S02]  /*0000*/  IMAD.MOV.U32 R1, RZ, RZ, c[0x0][0x28] ;  /* 0x00000a00ff017624 */ /* 0x000fe400078e00ff */
[----:B------:R-:W-:-:S05]  /*0010*/  IMAD.MOV.U32 R0, RZ, RZ, 0x1 ;  /* 0x00000001ff007424 */ /* 0x000fca00078e00ff */
[----:B------:R-:W-:-:S04]  /*0020*/  LOP3.LUT R0, R0, c[0x0][0x178], RZ, 0xc0, !PT ;  /* 0x00005e0000007a12 */ /* 0x000fc800078ec0ff */
[----:B------:R-:W-:-:S13]  /*0030*/  ISETP.NE.U32.AND P0, PT, R0, 0x1, PT ;  /* 0x000000010000780c */ /* 0x000fda0003f05070 */
        /* <DEDUP_REMOVED lines=20> */
.L_x_81:
        /* <DEDUP_REMOVED lines=23> */
.L_x_82:
[----:B------:R-:W0:Y:S01]  /*02f0*/  S2R R7, SR_TID.X ;  /* 0x0000000000077919 */ /* 0x000e220000002100 */
[----:B------:R-:W-:-:S03]  /*0300*/  IMAD.MOV.U32 R0, RZ, RZ, c[0x0][0x17c] ;  /* 0x00005f00ff007624 */ /* 0x000fc600078e00ff */
[----:B------:R-:W0:Y:S02]  /*0310*/  S2R R2, SR_CTAID.X ;  /* 0x0000000000027919 */ /* 0x000e240000002500 */
[----:B------:R-:W-:-:S04]  /*0320*/  LEA.HI R0, R0, c[0x0][0x17c], RZ, 0x1 ;  /* 0x00005f0000007a11 */ /* 0x000fc800078f08ff */
[----:B------:R-:W-:Y:S01]  /*0330*/  SHF.R.S32.HI R0, RZ, 0x1, R0 ;  /* 0x00000001ff007819 */ /* 0x000fe20000011400 */
[----:B0-----:R-:W-:-:S05]  /*0340*/  IMAD R7, R2, c[0x0][0x0], R7 ;  /* 0x0000000002077a24 */ /* 0x001fca00078e0207 */
[----:B------:R-:W-:-:S13]  /*0350*/  ISETP.GE.AND P0, PT, R7, R0, PT ;  /* 0x000000000700720c */ /* 0x000fda0003f06270 */
[----:B------:R-:W-:Y:S05]  /*0360*/  @P0 EXIT ;  /* 0x000000000000094d */ /* 0x000fea0003800000 */
[----:B------:R-:W0:Y:S01]  /*0370*/  S2UR UR4, SR_CTAID.Y ;  /* 0x00000000000479c3 */ /* 0x000e220000002600 */
[----:B------:R-:W-:Y:S01]  /*0380*/  IMAD.MOV.U32 R6, RZ, RZ, c[0x0][0x180] ;  /* 0x00006000ff067624 */ /* 0x000fe200078e00ff */
[----:B------:R-:W-:Y:S01]  /*0390*/  ISETP.NE.U32.AND P0, PT, RZ, c[0x0][0x168], PT ;  /* 0x00005a00ff007a0c */ /* 0x000fe20003f05070 */
[----:B------:R-:W-:Y:S02]  /*03a0*/  IMAD.MOV.U32 R5, RZ, RZ, c[0x0][0x178] ;  /* 0x00005e00ff057624 */ /* 0x000fe400078e00ff */
[----:B------:R-:W-:Y:S01]  /*03b0*/  FADD.FTZ R6, R6, 9.9999999747524270788e-07 ;  /* 0x358637bd06067421 */ /* 0x000fe20000010000 */
[----:B------:R-:W-:Y:S02]  /*03c0*/  ISETP.NE.AND.EX P0, PT, RZ, c[0x0][0x16c], PT, P0 ;  /* 0x00005b00ff007a0c */ /* 0x000fe40003f05300 */
[----:B------:R-:W-:Y:S01]  /*03d0*/  LEA.HI R5, R5, c[0x0][0x178], RZ, 0x1 ;  /* 0x00005e0005057a11 */ /* 0x000fe200078f08ff */
[----:B------:R-:W1:Y:S03]  /*03e0*/  MUFU.RCP R3, R6 ;  /* 0x0000000600037308 */ /* 0x000e660000001000 */
[----:B------:R-:W-:Y:S01]  /*03f0*/  SHF.R.S32.HI R5, RZ, 0x1, R5 ;  /* 0x00000001ff057819 */ /* 0x000fe20000011405 */
[----:B0-----:R-:W-:Y:S01]  /*0400*/  IMAD R2, R0, UR4, RZ ;  /* 0x0000000400027c24 */ /* 0x001fe2000f8e02ff */
[----:B-1----:R-:W-:-:S04]  /*0410*/  F2FP.PACK_AB R3, RZ, R3 ;  /* 0x00000003ff03723e */ /* 0x002fc800000000ff */
[----:B------:R-:W-:Y:S01]  /*0420*/  SHF.R.S32.HI R4, RZ, 0x1f, R2 ;  /* 0x0000001fff047819 */ /* 0x000fe20000011402 */
[----:B------:R-:W-:Y:S05]  /*0430*/  @!P0 BRA `(.L_x_83) ;  /* 0x000002b000008947 */ /* 0x000fea0003800000 */
[----:B------:R-:W-:Y:S01]  /*0440*/  IABS R6, R0 ;  /* 0x0000000000067213 */ /* 0x000fe20000000000 */
[----:B------:R-:W-:-:S03]  /*0450*/  IMAD.MOV.U32 R10, RZ, RZ, RZ ;  /* 0x000000ffff0a7224 */ /* 0x000fc600078e00ff */
[----:B------:R-:W0:Y:S08]  /*0460*/  I2F.RP R8, R6 ;  /* 0x0000000600087306 */ /* 0x000e300000209400 */
[----:B0-----:R-:W0:Y:S02]  /*0470*/  MUFU.RCP R8, R8 ;  /* 0x0000000800087308 */ /* 0x001e240000001000 */
[----:B0-----:R-:W-:-:S06]  /*0480*/  IADD3 R11, R8, 0xffffffe, RZ ;  /* 0x0ffffffe080b7810 */ /* 0x001fcc0007ffe0ff */
[----:B------:R-:W0:Y:S02]  /*0490*/  F2I.FTZ.U32.TRUNC.NTZ R11, R11 ;  /* 0x0000000b000b7305 */ /* 0x000e24000021f000 */
[----:B0-----:R-:W-:-:S04]  /*04a0*/  IMAD.MOV R9, RZ, RZ, -R11 ;  /* 0x000000ffff097224 */ /* 0x001fc800078e0a0b */
[----:B------:R-:W-:-:S04]  /*04b0*/  IMAD R9, R9, R6, RZ ;  /* 0x0000000609097224 */ /* 0x000fc800078e02ff */
[----:B------:R-:W-:-:S04]  /*04c0*/  IMAD.HI.U32 R10, R11, R9, R10 ;  /* 0x000000090b0a7227 */ /* 0x000fc800078e000a */
.L_x_84:
[----:B0-----:R-:W-:Y:S01]  /*04d0*/  IABS R8, R0 ;  /* 0x0000000000087213 */ /* 0x001fe20000000000 */
[----:B------:R-:W-:Y:S01]  /*04e0*/  ULDC.64 UR4, c[0x0][0x118] ;  /* 0x0000460000047ab9 */ /* 0x000fe20000000a00 */
[----:B------:R-:W-:Y:S02]  /*04f0*/  IABS R9, R7 ;  /* 0x0000000700097213 */ /* 0x000fe40000000000 */
[----:B------:R-:W-:Y:S01]  /*0500*/  ISETP.GE.AND P2, PT, R7, RZ, PT ;  /* 0x000000ff0700720c */ /* 0x000fe20003f46270 */
[----:B------:R-:W-:Y:S02]  /*0510*/  IMAD.MOV R11, RZ, RZ, -R8 ;  /* 0x000000ffff0b7224 */ /* 0x000fe400078e0a08 */
[----:B------:R-:W-:-:S04]  /*0520*/  IMAD.HI.U32 R8, R10, R9, RZ ;  /* 0x000000090a087227 */ /* 0x000fc800078e00ff */
[----:B------:R-:W-:Y:S01]  /*0530*/  IMAD R9, R8, R11, R9 ;  /* 0x0000000b08097224 */ /* 0x000fe200078e0209 */
[----:B------:R-:W-:-:S04]  /*0540*/  IABS R8, R0 ;  /* 0x0000000000087213 */ /* 0x000fc80000000000 */
[----:B------:R-:W-:-:S13]  /*0550*/  ISETP.GT.U32.AND P0, PT, R6, R9, PT ;  /* 0x000000090600720c */ /* 0x000fda0003f04070 */
[----:B------:R-:W-:Y:S01]  /*0560*/  @!P0 IMAD.IADD R9, R9, 0x1, -R8 ;  /* 0x0000000109098824 */ /* 0x000fe200078e0a08 */
[----:B------:R-:W-:-:S04]  /*0570*/  ISETP.NE.AND P0, PT, R0, RZ, PT ;  /* 0x000000ff0000720c */ /* 0x000fc80003f05270 */
[----:B------:R-:W-:-:S13]  /*0580*/  ISETP.GT.U32.AND P1, PT, R6, R9, PT ;  /* 0x000000090600720c */ /* 0x000fda0003f24070 */
[----:B------:R-:W-:-:S04]  /*0590*/  @!P1 IMAD.IADD R9, R9, 0x1, -R8 ;  /* 0x0000000109099824 */ /* 0x000fc800078e0a08 */
[----:B------:R-:W-:Y:S01]  /*05a0*/  IMAD.MOV.U32 R14, RZ, RZ, R9 ;  /* 0x000000ffff0e7224 */ /* 0x000fe200078e0009 */
[----:B------:R-:W-:-:S03]  /*05b0*/  IADD3 R9, P1, R2, R7, RZ ;  /* 0x0000000702097210 */ /* 0x000fc60007f3e0ff */
[----:B------:R-:W-:Y:S01]  /*05c0*/  @!P2 IMAD.MOV R14, RZ, RZ, -R14 ;  /* 0x000000ffff0ea224 */ /* 0x000fe200078e0a0e */
[----:B------:R-:W-:Y:S02]  /*05d0*/  @!P0 LOP3.LUT R14, RZ, R0, RZ, 0x33, !PT ;  /* 0x00000000ff0e8212 */ /* 0x000fe400078e33ff */
[----:B------:R-:W-:Y:S02]  /*05e0*/  LEA.HI.X.SX32 R12, R7, R4, 0x1, P1 ;  /* 0x00000004070c7211 */ /* 0x000fe400008f0eff */
[----:B------:R-:W-:Y:S02]  /*05f0*/  ISETP.GE.AND P0, PT, R14, R5, PT ;  /* 0x000000050e00720c */ /* 0x000fe40003f06270 */
[----:B------:R-:W-:-:S04]  /*0600*/  LEA R8, P1, R9, c[0x0][0x160], 0x2 ;  /* 0x0000580009087a11 */ /* 0x000fc800078210ff */
[----:B------:R-:W-:-:S07]  /*0610*/  LEA.HI.X R9, R9, c[0x0][0x164], R12, 0x2, P1 ;  /* 0x0000590009097a11 */ /* 0x000fce00008f140c */
[----:B------:R-:W-:-:S04]  /*0620*/  @!P0 IMAD.MOV.U32 R13, RZ, RZ, 0x4 ;  /* 0x00000004ff0d8424 */ /* 0x000fc800078e00ff */
[----:B------:R-:W-:Y:S02]  /*0630*/  @!P0 IMAD.WIDE R12, R14, R13, c[0x0][0x168] ;  /* 0x00005a000e0c8625 */ /* 0x000fe400078e020d */
[----:B------:R-:W2:Y:S04]  /*0640*/  @!P0 LDG.E.CONSTANT R14, [R8.64] ;  /* 0x00000004080e8981 */ /* 0x000ea8000c1e9900 */
[----:B------:R-:W2:Y:S01]  /*0650*/  @!P0 LDG.E R13, [R12.64] ;  /* 0x000000040c0d8981 */ /* 0x000ea2000c1e1900 */
[----:B------:R-:W-:Y:S01]  /*0660*/  IMAD.MOV.U32 R11, RZ, RZ, -0x4000401 ;  /* 0xfbfffbffff0b7424 */ /* 0x000fe200078e00ff */
[----:B--2---:R-:W-:Y:S01]  /*0670*/  @!P0 HFMA2.MMA R13, R14, 1, 1, R13 ;  /* 0x3c003c000e0d8835 */ /* 0x004fe2000000000d */
[----:B------:R-:W-:-:S04]  /*0680*/  IMAD.MOV.U32 R14, RZ, RZ, c[0x0][0x0] ;  /* 0x00000000ff0e7624 */ /* 0x000fc800078e00ff */
[----:B------:R-:W-:-:S05]  /*0690*/  IMAD R7, R14, c[0x0][0xc], R7 ;  /* 0x000003000e077a24 */ /* 0x000fca00078e0207 */
[----:B------:R-:W-:Y:S01]  /*06a0*/  @!P0 HMUL2 R11, R13, R3.H0_H0 ;  /* 0x200000030d0b8232 */ /* 0x000fe20000000000 */
[----:B------:R-:W-:-:S04]  /*06b0*/  ISETP.GE.AND P0, PT, R7, R0, PT ;  /* 0x000000000700720c */ /* 0x000fc80003f06270 */
[----:B------:R0:W-:Y:S09]  /*06c0*/  STG.E [R8.64], R11 ;  /* 0x0000000b08007986 */ /* 0x0001f2000c101904 */
[----:B------:R-:W-:Y:S05]  /*06d0*/  @!P0 BRA `(.L_x_84) ;  /* 0xfffffdf000008947 */ /* 0x000fea000383ffff */
[----:B------:R-:W-:Y:S05]  /*06e0*/  EXIT ;  /* 0x000000000000794d */ /* 0x000fea0003800000 */
.L_x_83:
[----:B------:R-:W-:-:S04]  /*06f0*/  IABS R6, R0 ;  /* 0x0000000000067213 */ /* 0x000fc80000000000 */
[----:B------:R-:W0:Y:S08]  /*0700*/  I2F.RP R10, R6 ;  /* 0x00000006000a7306 */ /* 0x000e300000209400 */
[----:B0-----:R-:W0:Y:S02]  /*0710*/  MUFU.RCP R10, R10 ;  /* 0x0000000a000a7308 */ /* 0x001e240000001000 */
[----:B0-----:R-:W-:-:S06]  /*0720*/  IADD3 R8, R10, 0xffffffe, RZ ;  /* 0x0ffffffe0a087810 */ /* 0x001fcc0007ffe0ff */
[----:B------:R0:W1:Y:S02]  /*0730*/  F2I.FTZ.U32.TRUNC.NTZ R9, R8 ;  /* 0x0000000800097305 */ /* 0x000064000021f000 */
[----:B0-----:R-:W-:Y:S02]  /*0740*/  IMAD.MOV.U32 R8, RZ, RZ, RZ ;  /* 0x000000ffff087224 */ /* 0x001fe400078e00ff */
[----:B-1----:R-:W-:-:S04]  /*0750*/  IMAD.MOV R11, RZ, RZ, -R9 ;  /* 0x000000ffff0b7224 */ /* 0x002fc800078e0a09 */
[----:B------:R-:W-:-:S04]  /*0760*/  IMAD R11, R11, R6, RZ ;  /* 0x000000060b0b7224 */ /* 0x000fc800078e02ff */
[----:B------:R-:W-:-:S04]  /*0770*/  IMAD.HI.U32 R12, R9, R11, R8 ;  /* 0x0000000b090c7227 */ /* 0x000fc800078e0008 */
.L_x_85:
[----:B------:R-:W-:Y:S01]  /*0780*/  IABS R8, R0 ;  /* 0x0000000000087213 */ /* 0x000fe20000000000 */
[----:B------:R-:W-:Y:S01]  /*0790*/  ULDC.64 UR4, c[0x0][0x118] ;  /* 0x0000460000047ab9 */ /* 0x000fe20000000a00 */
[----:B------:R-:W-:Y:S02]  /*07a0*/  IABS R9, R7 ;  /* 0x0000000700097213 */ /* 0x000fe40000000000 */
[----:B------:R-:W-:Y:S01]  /*07b0*/  ISETP.GE.AND P1, PT, R7, RZ, PT ;  /* 0x000000ff0700720c */ /* 0x000fe20003f26270 */
[----:B------:R-:W-:Y:S01]  /*07c0*/  IMAD.MOV R10, RZ, RZ, -R8 ;  /* 0x000000ffff0a7224 */ /* 0x000fe200078e0a08 */
[----:B------:R-:W-:Y:S01]  /*07d0*/  ISETP.NE.AND P2, PT, R0, RZ, PT ;  /* 0x000000ff0000720c */ /* 0x000fe20003f45270 */
[----:B------:R-:W-:-:S04]  /*07e0*/  IMAD.HI.U32 R8, R12, R9, RZ ;  /* 0x000000090c087227 */ /* 0x000fc800078e00ff */
[----:B------:R-:W-:Y:S01]  /*07f0*/  IMAD R9, R8, R10, R9 ;  /* 0x0000000a08097224 */ /* 0x000fe200078e0209 */
[----:B------:R-:W-:-:S04]  /*0800*/  IABS R8, R0 ;  /* 0x0000000000087213 */ /* 0x000fc80000000000 */
[----:B------:R-:W-:-:S13]  /*0810*/  ISETP.GT.U32.AND P0, PT, R6, R9, PT ;  /* 0x000000090600720c */ /* 0x000fda0003f04070 */
[----:B------:R-:W-:-:S05]  /*0820*/  @!P0 IMAD.IADD R9, R9, 0x1, -R8 ;  /* 0x0000000109098824 */ /* 0x000fca00078e0a08 */
[----:B------:R-:W-:-:S13]  /*0830*/  ISETP.GT.U32.AND P0, PT, R6, R9, PT ;  /* 0x000000090600720c */ /* 0x000fda0003f04070 */
[----:B------:R-:W-:-:S04]  /*0840*/  @!P0 IMAD.IADD R9, R9, 0x1, -R8 ;  /* 0x0000000109098824 */ /* 0x000fc800078e0a08 */
[----:B------:R-:W-:Y:S01]  /*0850*/  @!P1 IMAD.MOV R9, RZ, RZ, -R9 ;  /* 0x000000ffff099224 */ /* 0x000fe200078e0a09 */
[----:B------:R-:W-:Y:S02]  /*0860*/  @!P2 LOP3.LUT R9, RZ, R0, RZ, 0x33, !PT ;  /* 0x00000000ff09a212 */ /* 0x000fe400078e33ff */
[----:B------:R-:W-:Y:S02]  /*0870*/  IADD3 R10, P1, R2, R7, RZ ;  /* 0x00000007020a7210 */ /* 0x000fe40007f3e0ff */
[----:B------:R-:W-:Y:S02]  /*0880*/  ISETP.GE.AND P0, PT, R9, R5, PT ;  /* 0x000000050900720c */ /* 0x000fe40003f06270 */
[----:B------:R-:W-:Y:S02]  /*0890*/  LEA.HI.X.SX32 R9, R7, R4, 0x1, P1 ;  /* 0x0000000407097211 */ /* 0x000fe400008f0eff */
[----:B------:R-:W-:-:S04]  /*08a0*/  LEA R8, P1, R10, c[0x0][0x160], 0x2 ;  /* 0x000058000a087a11 */ /* 0x000fc800078210ff */
[----:B------:R-:W-:-:S05]  /*08b0*/  LEA.HI.X R9, R10, c[0x0][0x164], R9, 0x2, P1 ;  /* 0x000059000a097a11 */ /* 0x000fca00008f1409 */
[----:B------:R-:W2:Y:S01]  /*08c0*/  @!P0 LDG.E.CONSTANT R10, [R8.64] ;  /* 0x00000004080a8981 */ /* 0x000ea2000c1e9900 */
[----:B------:R-:W-:Y:S01]  /*08d0*/  IMAD.MOV.U32 R11, RZ, RZ, -0x4000401 ;  /* 0xfbfffbffff0b7424 */ /* 0x000fe200078e00ff */
[----:B--2---:R-:W-:Y:S01]  /*08e0*/  @!P0 HMUL2 R11, R10, R3.H0_H0 ;  /* 0x200000030a0b8232 */ /* 0x004fe20000000000 */
[----:B------:R-:W-:-:S04]  /*08f0*/  IMAD.MOV.U32 R10, RZ, RZ, c[0x0][0x0] ;  /* 0x00000000ff0a7624 */ /* 0x000fc800078e00ff */
[----:B------:R-:W-:Y:S01]  /*0900*/  IMAD R7, R10, c[0x0][0xc], R7 ;  /* 0x000003000a077a24 */ /* 0x000fe200078e0207 */
[----:B------:R0:W-:Y:S04]  /*0910*/  STG.E [R8.64], R11 ;  /* 0x0000000b08007986 */ /* 0x0001e8000c101904 */
[----:B------:R-:W-:-:S13]  /*0920*/  ISETP.GE.AND P0, PT, R7, R0, PT ;  /* 0x000000000700720c */ /* 0x000fda0003f06270 */
[----:B0-----:R-:W-:Y:S05]  /*0930*/  @!P0 BRA `(.L_x_85) ;  /* 0xfffffe4000008947 */ /* 0x001fea000383ffff */
[----:B------:R-:W-:Y:S05]  /*0940*/  EXIT ;  /* 0x000000000000794d */ /* 0x000fea0003800000 */
.L_x_86:
        /* <DEDUP_REMOVED lines=11> */
.L_x_95:


//--------------------- .nv.global.init           --------------------------
	.section	.nv.global.init,"aw",@progbits
	.align	4
.nv.global.init:
	.type		mrg32k3aM1SubSeq,@object
	.size		mrg32k3aM1SubSeq,(mrg32k3aM2SubSeq - mrg32k3aM1SubSeq)
mrg32k3aM1SubSeq:
        /*0000*/ 	.byte	0x0b, 0xcc, 0xee, 0x04, 0x73, 0x29, 0x8b, 0x6f, 0xf6, 0x53, 0x03, 0xf6, 0x23, 0xf6, 0xea, 0xda
        /* <DEDUP_REMOVED lines=125> */
	.type		mrg32k3aM2SubSeq,@object
	.size		mrg32k3aM2SubSeq,(mrg32k3aM1 - mrg32k3aM2SubSeq)
mrg32k3aM2SubSeq:
        /* <DEDUP_REMOVED lines=126> */
	.type		mrg32k3aM1,@object
	.size		mrg32k3aM1,(mrg32k3aM1Seq - mrg32k3aM1)
mrg32k3aM1:
        /* <DEDUP_REMOVED lines=144> */
	.type		mrg32k3aM1Seq,@object
	.size		mrg32k3aM1Seq,(mrg32k3aM2 - mrg32k3aM1Seq)
mrg32k3aM1Seq:
        /* <DEDUP_REMOVED lines=144> */
	.type		mrg32k3aM2,@object
	.size		mrg32k3aM2,(mrg32k3aM2Seq - mrg32k3aM2)
mrg32k3aM2:
        /* <DEDUP_REMOVED lines=144> */
	.type		mrg32k3aM2Seq,@object
	.size		mrg32k3aM2Seq,(precalc_xorwow_matrix - mrg32k3aM2Seq)
mrg32k3aM2Seq:
        /* <DEDUP_REMOVED lines=144> */
	.type		precalc_xorwow_matrix,@object
	.size		precalc_xorwow_matrix,(precalc_xorwow_offset_matrix - precalc_xorwow_matrix)
precalc_xorwow_matrix:
        /* <DEDUP_REMOVED lines=6400> */
	.type		precalc_xorwow_offset_matrix,@object
	.size		precalc_xorwow_offset_matrix,($str$3 - precalc_xorwow_offset_matrix)
precalc_xorwow_offset_matrix:
        /* <DEDUP_REMOVED lines=6400> */
	.type		$str$3,@object
	.size		$str$3,($str - $str$3)
$str$3:
        /*353c0*/ 	.byte	0x73, 0x74, 0x65, 0x70, 0x20, 0x3e, 0x20, 0x30, 0x00
	.type		$str,@object
	.size		$str,($str$2 - $str)
$str:
        /*353c9*/ 	.byte	0x76, 0x6f, 0x63, 0x61, 0x62, 0x5f, 0x73, 0x69, 0x7a, 0x65, 0x20, 0x25, 0x20, 0x32, 0x20, 0x3d
        /*353d9*/ 	.byte	0x3d, 0x20, 0x30, 0x00
	.type		$str$2,@object
	.size		$str$2,($str$1 - $str$2)
$str$2:
        /*353dd*/ 	.byte	0x76, 0x6f, 0x63, 0x61, 0x62, 0x5f, 0x73, 0x69, 0x7a, 0x65, 0x5f, 0x70, 0x61, 0x64, 0x64, 0x65
        /*353ed*/ 	.byte	0x64, 0x20, 0x25, 0x20, 0x32, 0x20, 0x3d, 0x3d, 0x20, 0x30, 0x00
	.type		$str$1,@object
	.size		$str$1,(__unnamed_1 - $str$1)
$str$1:
        /*353f8*/ 	.byte	0x2f, 0x74, 0x6d, 0x70, 0x2f, 0x6f, 0x73, 0x73, 0x5f, 0x6b, 0x65, 0x72, 0x6e, 0x65, 0x6c, 0x73
        /*35408*/ 	.byte	0x5f, 0x73, 0x72, 0x63, 0x2f, 0x66, 0x61, 0x73, 0x74, 0x65, 0x72, 0x5f, 0x74, 0x72, 0x61, 0x6e
        /*35418*/ 	.byte	0x73, 0x66, 0x6f, 0x72, 0x6d, 0x65, 0x72, 0x2f, 0x73, 0x72, 0x63, 0x2f, 0x66, 0x61, 0x73, 0x74
        /*35428*/ 	.byte	0x65, 0x72, 0x74, 0x72, 0x61, 0x6e, 0x73, 0x66, 0x6f, 0x72, 0x6d, 0x65, 0x72, 0x2f, 0x6b, 0x65
        /*35438*/ 	.byte	0x72, 0x6e, 0x65, 0x6c, 0x73, 0x2f, 0x62, 0x65, 0x61, 0x6d, 0x5f, 0x73, 0x65, 0x61, 0x72, 0x63
        /*35448*/ 	.byte	0x68, 0x5f, 0x70, 0x65, 0x6e, 0x61, 0x6c, 0x74, 0x79, 0x5f, 0x6b, 0x65, 0x72, 0x6e, 0x65, 0x6c
        /*35458*/ 	.byte	0x73, 0x2e, 0x63, 0x75, 0x00
	.type		__unnamed_1,@object
	.size		__unnamed_1,(__unnamed_3 - __unnamed_1)
__unnamed_1:
        /*3545d*/ 	.byte	0x76, 0x6f, 0x69, 0x64, 0x20, 0x66, 0x61, 0x73, 0x74, 0x65, 0x72, 0x74, 0x72, 0x61, 0x6e, 0x73
        /*3546d*/ 	.byte	0x66, 0x6f, 0x72, 0x6d, 0x65, 0x72, 0x3a, 0x3a, 0x61, 0x64, 0x64, 0x5f, 0x62, 0x69, 0x61, 0x73
        /*3547d*/ 	.byte	0x5f, 0x74, 0x65, 0x6d, 0x70, 0x65, 0x72, 0x61, 0x74, 0x75, 0x72, 0x65, 0x28, 0x54, 0x20, 0x2a
        /*3548d*/ 	.byte	0x2c, 0x20, 0x63, 0x6f, 0x6e, 0x73, 0x74, 0x20, 0x54, 0x20, 0x2a, 0x2c, 0x20, 0x69, 0x6e, 0x74
        /*3549d*/ 	.byte	0x2c, 0x20, 0x69, 0x6e, 0x74, 0x2c, 0x20, 0x69, 0x6e, 0x74, 0x2c, 0x20, 0x69, 0x6e, 0x74, 0x2c
        /*354ad*/ 	.byte	0x20, 0x66, 0x6c, 0x6f, 0x61, 0x74, 0x29, 0x20, 0x5b, 0x77, 0x69, 0x74, 0x68, 0x20, 0x54, 0x20
        /*354bd*/ 	.byte	0x3d, 0x20, 0x5f, 0x5f, 0x68, 0x61, 0x6c, 0x66, 0x32, 0x5d, 0x00
	.type		__unnamed_3,@object
	.size		__unnamed_3,(__unnamed_5 - __unnamed_3)
__unnamed_3:
        /* <DEDUP_REMOVED lines=11> */
        /*35578*/ 	.byte	0x49, 0x54, 0x49, 0x56, 0x45, 0x20, 0x3d, 0x20, 0x74, 0x72, 0x75, 0x65, 0x5d, 0x00
	.type		__unnamed_5,@object
	.size		__unnamed_5,(__unnamed_2 - __unnamed_5)
__unnamed_5:
        /* <DEDUP_REMOVED lines=11> */
        /*35636*/ 	.byte	0x44, 0x49, 0x54, 0x49, 0x56, 0x45, 0x20, 0x3d, 0x20, 0x74, 0x72, 0x75, 0x65, 0x5d, 0x00
	.type		__unnamed_2,@object
	.size		__unnamed_2,(__unnamed_4 - __unnamed_2)
__unnamed_2:
        /* <DEDUP_REMOVED lines=12> */
	.type		__unnamed_4,@object
	.size		__unnamed_4,(.L_12 - __unnamed_4)
__unnamed_4:
        /* <DEDUP_REMOVED lines=12> */
.L_12:


//--------------------- .nv.shared._ZN17fastertransformer24apply_min_length_penaltyI6__halfEEvPT_iPKiS5_iii --------------------------
	.section	.nv.shared._ZN17fastertransformer24apply_min_length_penaltyI6__halfEEvPT_iPKiS5_iii,"aw",@nobits
	.sectionflags	@""
	.align	16


//--------------------- .nv.global                --------------------------
	.section	.nv.global,"aw",@nobits
.nv.global:
	.type		_ZN66_INTERNAL_1e2d82c7_30_beam_search_penalty_kernels_cu_f1c71311_30224cuda3std6ranges3__45__cpo9iter_moveE,@object
	.size		_ZN66_INTERNAL_1e2d82c7_30_beam_search_penalty_kernels_cu_f1c71311_30224cuda3std6ranges3__45__cpo9iter_moveE,(_ZN66_INTERNAL_1e2d82c7_30_beam_search_penalty_kernels_cu_f1c71311_30224cuda3std3__468_GLOBAL__N__1e2d82c7_30_beam_search_penalty_kernels_cu_f1c71311_30226ignoreE - _ZN66_INTERNAL_1e2d82c7_30_beam_search_penalty_kernels_cu_f1c71311_30224cuda3std6ranges3__45__cpo9iter_moveE)
_ZN66_INTERNAL_1e2d82c7_30_beam_search_penalty_kernels_cu_f1c71311_30224cuda3std6ranges3__45__cpo9iter_moveE:
	.zero		1
	.type		_ZN66_INTERNAL_1e2d82c7_30_beam_search_penalty_kernels_cu_f1c71311_30224cuda3std3__468_GLOBAL__N__1e2d82c7_30_beam_search_penalty_kernels_cu_f1c71311_30226ignoreE,@object
	.size		_ZN66_INTERNAL_1e2d82c7_30_beam_search_penalty_kernels_cu_f1c71311_30224cuda3std3__468_GLOBAL__N__1e2d82c7_30_beam_search_penalty_kernels_cu_f1c71311_30226ignoreE,(_ZN66_INTERNAL_1e2d82c7_30_beam_search_penalty_kernels_cu_f1c71311_30224cuda3std3__45__cpo4cendE - _ZN66_INTERNAL_1e2d82c7_30_beam_search_penalty_kernels_cu_f1c71311_30224cuda3std3__468_GLOBAL__N__1e2d82c7_30_beam_search_penalty_kernels_cu_f1c71311_30226ignoreE)
_ZN66_INTERNAL_1e2d82c7_30_beam_search_penalty_kernels_cu_f1c71311_30224cuda3std3__468_GLOBAL__N__1e2d82c7_30_beam_search_penalty_kernels_cu_f1c71311_30226ignoreE:
	.zero		1
	.type		_ZN66_INTERNAL_1e2d82c7_30_beam_search_penalty_kernels_cu_f1c71311_30224cuda3std3__45__cpo4cendE,@object
	.size		_ZN66_INTERNAL_1e2d82c7_30_beam_search_penalty_kernels_cu_f1c71311_30224cuda3std3__45__cpo4cendE,(_ZN66_INTERNAL_1e2d82c7_30_beam_search_penalty_kernels_cu_f1c71311_30224cuda3std3__45__cpo3endE - _ZN66_INTERNAL_1e2d82c7_30_beam_search_penalty_kernels_cu_f1c71311_30224cuda3std3__45__cpo4cendE)
_ZN66_INTERNAL_1e2d82c7_30_beam_search_penalty_kernels_cu_f1c71311_30224cuda3std3__45__cpo4cendE:
	.zero		1
	.type		_ZN66_INTERNAL_1e2d82c7_30_beam_search_penalty_kernels_cu_f1c71311_30224cuda3std3__45__cpo3endE,@object
	.size		_ZN66_INTERNAL_1e2d82c7_30_beam_search_penalty_kernels_cu_f1c71311_30224cuda3std3__45__cpo3endE,(_ZN66_INTERNAL_1e2d82c7_30_beam_search_penalty_kernels_cu_f1c71311_30224cuda3std3__48in_placeE - _ZN66_INTERNAL_1e2d82c7_30_beam_search_penalty_kernels_cu_f1c71311_30224cuda3std3__45__cpo3endE)
_ZN66_INTERNAL_1e2d82c7_30_beam_search_penalty_kernels_cu_f1c71311_30224cuda3std3__45__cpo3endE:
	.zero		1
	.type		_ZN66_INTERNAL_1e2d82c7_30_beam_search_penalty_kernels_cu_f1c71311_30224cuda3std3__48in_placeE,@object
	.size		_ZN66_INTERNAL_1e2d82c7_30_beam_search_penalty_kernels_cu_f1c71311_30224cuda3std3__48in_placeE,(_ZN66_INTERNAL_1e2d82c7_30_beam_search_penalty_kernels_cu_f1c71311_30224cuda3std6ranges3__45__cpo7advanceE - _ZN66_INTERNAL_1e2d82c7_30_beam_search_penalty_kernels_cu_f1c71311_30224cuda3std3__48in_placeE)
_ZN66_INTERNAL_1e2d82c7_30_beam_search_penalty_kernels_cu_f1c71311_30224cuda3std3__48in_placeE:
	.zero		1
	.type		_ZN66_INTERNAL_1e2d82c7_30_beam_search_penalty_kernels_cu_f1c71311_30224cuda3std6ranges3__45__cpo7advanceE,@object
	.size		_ZN66_INTERNAL_1e2d82c7_30_beam_search_penalty_kernels_cu_f1c71311_30224cuda3std6ranges3__45__cpo7advanceE,(_ZN66_INTERNAL_1e2d82c7_30_beam_search_penalty_kernels_cu_f1c71311_30224cuda3std3__45__cpo5beginE - _ZN66_INTERNAL_1e2d82c7_30_beam_search_penalty_kernels_cu_f1c71311_30224cuda3std6ranges3__45__cpo7advanceE)
_ZN66_INTERNAL_1e2d82c7_30_beam_search_penalty_kernels_cu_f1c71311_30224cuda3std6ranges3__45__cpo7advanceE:
	.zero		1
	.type		_ZN66_INTERNAL_1e2d82c7_30_beam_search_penalty_kernels_cu_f1c71311_30224cuda3std3__45__cpo5beginE,@object
	.size		_ZN66_INTERNAL_1e2d82c7_30_beam_search_penalty_kernels_cu_f1c71311_30224cuda3std3__45__cpo5beginE,(_ZN66_INTERNAL_1e2d82c7_30_beam_search_penalty_kernels_cu_f1c71311_30224cuda3std3__419piecewise_constructE - _ZN66_INTERNAL_1e2d82c7_30_beam_search_penalty_kernels_cu_f1c71311_30224cuda3std3__45__cpo5beginE)
_ZN66_INTERNAL_1e2d82c7_30_beam_search_penalty_kernels_cu_f1c71311_30224cuda3std3__45__cpo5beginE:
	.zero		1
	.type		_ZN66_INTERNAL_1e2d82c7_30_beam_search_penalty_kernels_cu_f1c71311_30224cuda3std3__419piecewise_constructE,@object
	.size		_ZN66_INTERNAL_1e2d82c7_30_beam_search_penalty_kernels_cu_f1c71311_30224cuda3std3__419piecewise_constructE,(_ZN66_INTERNAL_1e2d82c7_30_beam_search_penalty_kernels_cu_f1c71311_30224cuda3std3__45__cpo6cbeginE - _ZN66_INTERNAL_1e2d82c7_30_beam_search_penalty_kernels_cu_f1c71311_30224cuda3std3__419piecewise_constructE)
_ZN66_INTERNAL_1e2d82c7_30_beam_search_penalty_kernels_cu_f1c71311_30224cuda3std3__419piecewise_constructE:
	.zero		1
	.type		_ZN66_INTERNAL_1e2d82c7_30_beam_search_penalty_kernels_cu_f1c71311_30224cuda3std3__45__cpo6cbeginE,@object
	.size		_ZN66_INTERNAL_1e2d82c7_30_beam_search_penalty_kernels_cu_f1c71311_30224cuda3std3__45__cpo6cbeginE,(_ZN66_INTERNAL_1e2d82c7_30_beam_search_penalty_kernels_cu_f1c71311_30224cuda3std6ranges3__45__cpo4swapE - _ZN66_INTERNAL_1e2d82c7_30_beam_search_penalty_kernels_cu_f1c71311_30224cuda3std3__45__cpo6cbeginE)
_ZN66_INTERNAL_1e2d82c7_30_beam_search_penalty_kernels_cu_f1c71311_30224cuda3std3__45__cpo6cbeginE:
	.zero		1
	.type		_ZN66_INTERNAL_1e2d82c7_30_beam_search_penalty_kernels_cu_f1c71311_30224cuda3std6ranges3__45__cpo4swapE,@object
	.size		_ZN66_INTERNAL_1e2d82c7_30_beam_search_penalty_kernels_cu_f1c71311_30224cuda3std6ranges3__45__cpo4swapE,(.L_21 - _ZN66_INTERNAL_1e2d82c7_30_beam_search_penalty_kernels_cu_f1c71311_30224cuda3std6ranges3__45__cpo4swapE)
_ZN66_INTERNAL_1e2d82c7_30_beam_search_penalty_kernels_cu_f1c71311_30224cuda3std6ranges3__45__cpo4swapE:
	.zero		1
.L_21:


//--------------------- .nv.shared._ZN17fastertransformer24apply_repetition_penaltyI6__halfLb1EEEvPT_iiiiiPKiS5_S5_S5_if --------------------------
	.section	.nv.shared._ZN17fastertransformer24apply_repetition_penaltyI6__halfLb1EEEvPT_iiiiiPKiS5_S5_S5_if,"aw",@nobits
	.sectionflags	@""
	.align	16


//--------------------- .nv.shared._ZN17fastertransformer24apply_repetition_penaltyI6__halfLb0EEEvPT_iiiiiPKiS5_S5_S5_if --------------------------
	.section	.nv.shared._ZN17fastertransformer24apply_repetition_penaltyI6__halfLb0EEEvPT_iiiiiPKiS5_S5_S5_if,"aw",@nobits
	.sectionflags	@""
	.align	16


//--------------------- .nv.shared._ZN17fastertransformer20add_bias_temperatureI6__halfEEvPT_PKS2_iiiif --------------------------
	.section	.nv.shared._ZN17fastertransformer20add_bias_temperatureI6__halfEEvPT_PKS2_iiiif,"aw",@nobits
	.sectionflags	@""
	.align	16


//--------------------- .nv.shared._ZN17fastertransformer24apply_min_length_penaltyIfEEvPT_iPKiS4_iii --------------------------
	.section	.nv.shared._ZN17fastertransformer24apply_min_length_penaltyIfEEvPT_iPKiS4_iii,"aw",@nobits
	.sectionflags	@""
	.align	16


//--------------------- .nv.shared._ZN17fastertransformer24apply_repetition_penaltyIfLb1EEEvPT_iiiiiPKiS4_S4_S4_if --------------------------
	.section	.nv.shared._ZN17fastertransformer24apply_repetition_penaltyIfLb1EEEvPT_iiiiiPKiS4_S4_S4_if,"aw",@nobits
	.sectionflags	@""
	.align	16


//--------------------- .nv.shared._ZN17fastertransformer24apply_repetition_penaltyIfLb0EEEvPT_iiiiiPKiS4_S4_S4_if --------------------------
	.section	.nv.shared._ZN17fastertransformer24apply_repetition_penaltyIfLb0EEEvPT_iiiiiPKiS4_S4_S4_if,"aw",@nobits
	.sectionflags	@""
	.align	16


//--------------------- .nv.shared._ZN17fastertransformer20add_bias_temperatureIfEEvPT_PKS1_iiiif --------------------------
	.section	.nv.shared._ZN17fastertransformer20add_bias_temperatureIfEEvPT_PKS1_iiiif,"aw",@nobits
	.sectionflags	@""
	.align	16


//--------------------- .nv.shared._ZN17fastertransformer20add_bias_temperatureI7__half2EEvPT_PKS2_iiiif --------------------------
	.section	.nv.shared._ZN17fastertransformer20add_bias_temperatureI7__half2EEvPT_PKS2_iiiif,"aw",@nobits
	.sectionflags	@""
	.align	16


//--------------------- SYMBOLS --------------------------

	.type		__assertfail,@function
